// auto-generated by cutlass_sweep.gemm — config: {"arch": "sm_90", "cluster_m": 1, "cluster_n": 2, "dtype": "e4m3", "dtype_b": "e4m3", "layout": "nt", "stages": 0, "tile_k": 32, "tile_m": 256, "tile_n": 128}
#include "cutlass/cutlass.h"
#include "cutlass/gemm/collective/collective_builder.hpp"
#include "cutlass/gemm/device/gemm_universal_adapter.h"
#include "cutlass/gemm/kernel/gemm_universal.hpp"
#include "cutlass/epilogue/collective/collective_builder.hpp"

using ElemA = cutlass::float_e4m3_t;
using ElemB = cutlass::float_e4m3_t;
using ElemCD = cutlass::float_e4m3_t;
using Acc  = float;
using TileShape    = cute::Shape<cute::_256, cute::_128, cute::_32>;
using ClusterShape = cute::Shape<cute::_1, cute::_2, cute::_1>;

using CollectiveEpilogue = typename cutlass::epilogue::collective::CollectiveBuilder<
    cutlass::arch::Sm90, cutlass::arch::OpClassTensorOp,
    TileShape, ClusterShape,
    cutlass::epilogue::collective::EpilogueTileAuto,
    Acc, Acc,
    ElemCD, cutlass::layout::RowMajor, 128 / cutlass::sizeof_bits<ElemCD>::value,
    ElemCD, cutlass::layout::RowMajor, 128 / cutlass::sizeof_bits<ElemCD>::value,
    cutlass::epilogue::collective::EpilogueScheduleAuto
  >::CollectiveOp;

using CollectiveMainloop = typename cutlass::gemm::collective::CollectiveBuilder<
    cutlass::arch::Sm90, cutlass::arch::OpClassTensorOp,
    ElemA, cutlass::layout::RowMajor, 128 / cutlass::sizeof_bits<ElemA>::value,
    ElemB, cutlass::layout::ColumnMajor, 128 / cutlass::sizeof_bits<ElemB>::value,
    Acc,
    TileShape, ClusterShape,
    cutlass::gemm::collective::StageCountAutoCarveout<static_cast<int>(sizeof(typename CollectiveEpilogue::SharedStorage))>,
    cutlass::gemm::collective::KernelScheduleAuto
  >::CollectiveOp;

using GemmKernel = cutlass::gemm::kernel::GemmUniversal<
    cute::Shape<int,int,int,int>,
    CollectiveMainloop,
    CollectiveEpilogue
>;
using Gemm = cutlass::gemm::device::GemmUniversalAdapter<GemmKernel>;

// Force the device kernel symbol into the cubin without needing a host main.
auto* _anchor = &cutlass::device_kernel<GemmKernel>;


// ===== COMPILED SASS (sm_90a) =====

	.target	sm_90a

	.elftype	@"ET_EXEC"


//--------------------- .note.nv.tkinfo           --------------------------
	.section	.note.nv.tkinfo,"",@"SHT_NOTE"
	.sectionflags	@"SHF_NOTE_NV_TKINFO"
	.tkinfo
        /*0018*/ 	.word	0x00000002
        /*0030*/ 	.string	""
        /*0030*/ 	.string	"ptxas"
        /*0030*/ 	.string	"Cuda compilation tools, release 13.0, V13.0.88"
        /*0030*/ 	.string	"Build cuda_13.0.r13.0/compiler.36424714_0"
        /*0030*/ 	.string	"-arch sm_90a -m 64 "



//--------------------- .note.nv.cuinfo           --------------------------
	.section	.note.nv.cuinfo,"",@"SHT_NOTE"
	.sectionflags	@"SHF_NOTE_NV_CUINFO"
        /*0018*/ 	.short	0x0002
        /*001a*/ 	.short	0x005a
        /*001c*/ 	.short	0x0082
	.zero		2


//--------------------- .nv.info                  --------------------------
	.section	.nv.info,"",@"SHT_CUDA_INFO"
	.align	4


	//----- nvinfo : EIATTR_REGCOUNT
	.align		4
        /*0000*/ 	.byte	0x04, 0x2f
        /*0002*/ 	.short	(.L_12 - .L_11)
	.align		4
.L_11:
        /*0004*/ 	.word	index@(_ZN7cutlass13device_kernelINS_4gemm6kernel13GemmUniversalIN4cute5tupleIJiiiiEEENS1_10collective13CollectiveMmaINS1_37MainloopSm90TmaGmmaWarpSpecializedFP8ILi18ENS5_IJNS4_1CILi1EEENSA_ILi2EEESB_EEENS1_35KernelTmaWarpSpecializedCooperativeEEENS5_IJNSA_ILi256EEENSA_ILi128EEENSA_ILi32EEEEEENS_12float_e4m3_tENS5_IJlSB_lEEESK_SL_NS4_8TiledMMAINS4_8MMA_AtomIJNS4_4SM904GMMA31MMA_64x128x32_F32E4M3E4M3_SS_TNILNSP_7ScaleInE1ELSR_1EEEEEENS4_6LayoutINS5_IJSC_SB_SB_EEENS5_IJSB_NSA_ILi0EEESW_EEEEENS5_IJNS4_10UnderscoreESZ_SZ_EEEEENS4_23SM90_TMA_LOAD_MULTICASTENS4_14ComposedLayoutINS4_7SwizzleILi1ELi4ELi3EEENS4_18smem_ptr_flag_bitsILi8EEENSU_INS5_IJNSA_ILi8EEESI_EEENS5_IJSI_SB_EEEEEEEvNS4_8identityENS4_13SM90_TMA_LOADES1C_vS1D_EENS_8epilogue10collective6detail29Sm90TmaWarpSpecializedAdapterINS1H_15DefaultEpilogueISK_SL_SL_NS1G_6thread17LinearCombinationISK_Li1EffLNS1L_9ScaleType4KindE0ELNS_15FloatRoundStyleE2ESK_EENS1_15EpilogueDefaultEEEEEvvEEEEvNT_6ParamsE)
        /*0008*/ 	.word	0x000000a8


	//----- nvinfo : EIATTR_FRAME_SIZE
	.align		4
.L_12:
        /*000c*/ 	.byte	0x04, 0x11
        /*000e*/ 	.short	(.L_14 - .L_13)
	.align		4
.L_13:
        /*0010*/ 	.word	index@(_ZN7cutlass13device_kernelINS_4gemm6kernel13GemmUniversalIN4cute5tupleIJiiiiEEENS1_10collective13CollectiveMmaINS1_37MainloopSm90TmaGmmaWarpSpecializedFP8ILi18ENS5_IJNS4_1CILi1EEENSA_ILi2EEESB_EEENS1_35KernelTmaWarpSpecializedCooperativeEEENS5_IJNSA_ILi256EEENSA_ILi128EEENSA_ILi32EEEEEENS_12float_e4m3_tENS5_IJlSB_lEEESK_SL_NS4_8TiledMMAINS4_8MMA_AtomIJNS4_4SM904GMMA31MMA_64x128x32_F32E4M3E4M3_SS_TNILNSP_7ScaleInE1ELSR_1EEEEEENS4_6LayoutINS5_IJSC_SB_SB_EEENS5_IJSB_NSA_ILi0EEESW_EEEEENS5_IJNS4_10UnderscoreESZ_SZ_EEEEENS4_23SM90_TMA_LOAD_MULTICASTENS4_14ComposedLayoutINS4_7SwizzleILi1ELi4ELi3EEENS4_18smem_ptr_flag_bitsILi8EEENSU_INS5_IJNSA_ILi8EEESI_EEENS5_IJSI_SB_EEEEEEEvNS4_8identityENS4_13SM90_TMA_LOADES1C_vS1D_EENS_8epilogue10collective6detail29Sm90TmaWarpSpecializedAdapterINS1H_15DefaultEpilogueISK_SL_SL_NS1G_6thread17LinearCombinationISK_Li1EffLNS1L_9ScaleType4KindE0ELNS_15FloatRoundStyleE2ESK_EENS1_15EpilogueDefaultEEEEEvvEEEEvNT_6ParamsE)
        /*0014*/ 	.word	0x00000100


	//----- nvinfo : EIATTR_MIN_STACK_SIZE
	.align		4
.L_14:
        /*0018*/ 	.byte	0x04, 0x12
        /*001a*/ 	.short	(.L_16 - .L_15)
	.align		4
.L_15:
        /*001c*/ 	.word	index@(_ZN7cutlass13device_kernelINS_4gemm6kernel13GemmUniversalIN4cute5tupleIJiiiiEEENS1_10collective13CollectiveMmaINS1_37MainloopSm90TmaGmmaWarpSpecializedFP8ILi18ENS5_IJNS4_1CILi1EEENSA_ILi2EEESB_EEENS1_35KernelTmaWarpSpecializedCooperativeEEENS5_IJNSA_ILi256EEENSA_ILi128EEENSA_ILi32EEEEEENS_12float_e4m3_tENS5_IJlSB_lEEESK_SL_NS4_8TiledMMAINS4_8MMA_AtomIJNS4_4SM904GMMA31MMA_64x128x32_F32E4M3E4M3_SS_TNILNSP_7ScaleInE1ELSR_1EEEEEENS4_6LayoutINS5_IJSC_SB_SB_EEENS5_IJSB_NSA_ILi0EEESW_EEEEENS5_IJNS4_10UnderscoreESZ_SZ_EEEEENS4_23SM90_TMA_LOAD_MULTICASTENS4_14ComposedLayoutINS4_7SwizzleILi1ELi4ELi3EEENS4_18smem_ptr_flag_bitsILi8EEENSU_INS5_IJNSA_ILi8EEESI_EEENS5_IJSI_SB_EEEEEEEvNS4_8identityENS4_13SM90_TMA_LOADES1C_vS1D_EENS_8epilogue10collective6detail29Sm90TmaWarpSpecializedAdapterINS1H_15DefaultEpilogueISK_SL_SL_NS1G_6thread17LinearCombinationISK_Li1EffLNS1L_9ScaleType4KindE0ELNS_15FloatRoundStyleE2ESK_EENS1_15EpilogueDefaultEEEEEvvEEEEvNT_6ParamsE)
        /*0020*/ 	.word	0x00000100
.L_16:


//--------------------- .nv.compat                --------------------------
	.section	.nv.compat,"",@"SHT_CUDA_COMPAT_INFO"
	.align	4
        /*0000*/ 	.byte	0x02, 0x09, 0x01, 0x00, 0x02, 0x02, 0x04, 0x00, 0x02, 0x05, 0x05, 0x00, 0x03, 0x07, 0x01, 0x01
        /*0010*/ 	.byte	0x02, 0x03, 0x01, 0x00, 0x02, 0x06, 0x01, 0x00, 0x04, 0x0b, 0x08, 0x00, 0x00, 0x00, 0x00, 0x00
        /*0020*/ 	.byte	0x00, 0x00, 0x00, 0x00


//--------------------- .nv.info._ZN7cutlass13device_kernelINS_4gemm6kernel13GemmUniversalIN4cute5tupleIJiiiiEEENS1_10collective13CollectiveMmaINS1_37MainloopSm90TmaGmmaWarpSpecializedFP8ILi18ENS5_IJNS4_1CILi1EEENSA_ILi2EEESB_EEENS1_35KernelTmaWarpSpecializedCooperativeEEENS5_IJNSA_ILi256EEENSA_ILi128EEENSA_ILi32EEEEEENS_12float_e4m3_tENS5_IJlSB_lEEESK_SL_NS4_8TiledMMAINS4_8MMA_AtomIJNS4_4SM904GMMA31MMA_64x128x32_F32E4M3E4M3_SS_TNILNSP_7ScaleInE1ELSR_1EEEEEENS4_6LayoutINS5_IJSC_SB_SB_EEENS5_IJSB_NSA_ILi0EEESW_EEEEENS5_IJNS4_10UnderscoreESZ_SZ_EEEEENS4_23SM90_TMA_LOAD_MULTICASTENS4_14ComposedLayoutINS4_7SwizzleILi1ELi4ELi3EEENS4_18smem_ptr_flag_bitsILi8EEENSU_INS5_IJNSA_ILi8EEESI_EEENS5_IJSI_SB_EEEEEEEvNS4_8identityENS4_13SM90_TMA_LOADES1C_vS1D_EENS_8epilogue10collective6detail29Sm90TmaWarpSpecializedAdapterINS1H_15DefaultEpilogueISK_SL_SL_NS1G_6thread17LinearCombinationISK_Li1EffLNS1L_9ScaleType4KindE0ELNS_15FloatRoundStyleE2ESK_EENS1_15EpilogueDefaultEEEEEvvEEEEvNT_6ParamsE --------------------------
	.section	.nv.info._ZN7cutlass13device_kernelINS_4gemm6kernel13GemmUniversalIN4cute5tupleIJiiiiEEENS1_10collective13CollectiveMmaINS1_37MainloopSm90TmaGmmaWarpSpecializedFP8ILi18ENS5_IJNS4_1CILi1EEENSA_ILi2EEESB_EEENS1_35KernelTmaWarpSpecializedCooperativeEEENS5_IJNSA_ILi256EEENSA_ILi128EEENSA_ILi32EEEEEENS_12float_e4m3_tENS5_IJlSB_lEEESK_SL_NS4_8TiledMMAINS4_8MMA_AtomIJNS4_4SM904GMMA31MMA_64x128x32_F32E4M3E4M3_SS_TNILNSP_7ScaleInE1ELSR_1EEEEEENS4_6LayoutINS5_IJSC_SB_SB_EEENS5_IJSB_NSA_ILi0EEESW_EEEEENS5_IJNS4_10UnderscoreESZ_SZ_EEEEENS4_23SM90_TMA_LOAD_MULTICASTENS4_14ComposedLayoutINS4_7SwizzleILi1ELi4ELi3EEENS4_18smem_ptr_flag_bitsILi8EEENSU_INS5_IJNSA_ILi8EEESI_EEENS5_IJSI_SB_EEEEEEEvNS4_8identityENS4_13SM90_TMA_LOADES1C_vS1D_EENS_8epilogue10collective6detail29Sm90TmaWarpSpecializedAdapterINS1H_15DefaultEpilogueISK_SL_SL_NS1G_6thread17LinearCombinationISK_Li1EffLNS1L_9ScaleType4KindE0ELNS_15FloatRoundStyleE2ESK_EENS1_15EpilogueDefaultEEEEEvvEEEEvNT_6ParamsE,"",@"SHT_CUDA_INFO"
	.sectionflags	@""
	.align	4


	//----- nvinfo : EIATTR_CUDA_API_VERSION
	.align		4
        /*0000*/ 	.byte	0x04, 0x37
        /*0002*/ 	.short	(.L_18 - .L_17)
.L_17:
        /*0004*/ 	.word	0x00000082


	//----- nvinfo : EIATTR_KPARAM_INFO
	.align		4
.L_18:
        /*0008*/ 	.byte	0x04, 0x17
        /*000a*/ 	.short	(.L_20 - .L_19)
.L_19:
        /*000c*/ 	.word	0x00000000
        /*0010*/ 	.short	0x0000
        /*0012*/ 	.short	0x0070
        /*0014*/ 	.byte	0x00, 0xf0, 0x01, 0x10


	//----- nvinfo : EIATTR_SPARSE_MMA_MASK
	.align		4
.L_20:
        /*0018*/ 	.byte	0x03, 0x50
        /*001a*/ 	.short	0x0000


	//----- nvinfo : EIATTR_MAXREG_COUNT
	.align		4
        /*001c*/ 	.byte	0x03, 0x1b
        /*001e*/ 	.short	0x00a8


	//----- nvinfo : EIATTR_NUM_BARRIERS
	.align		4
        /*0020*/ 	.byte	0x02, 0x4c
        /*0022*/ 	.byte	0x01
	.zero		1


	//----- nvinfo : EIATTR_ANNOTATIONS
	.align		4
        /*0024*/ 	.byte	0x04, 0x55
        /*0026*/ 	.short	(.L_22 - .L_21)


	//   ....[0]....
.L_21:
        /*0028*/ 	.word	0x00000001
        /*002c*/ 	.byte	0x60, 0x08, 0x00, 0x00, 0x01, 0x00, 0x00, 0x00, 0x90, 0x0a, 0x00, 0x00, 0x01, 0x00, 0x00, 0x00
        /* <DEDUP_REMOVED lines=195> */
        /*0c6c*/ 	.byte	0x10, 0x0d, 0x01, 0x00, 0x01, 0x00, 0x00, 0x00, 0x60, 0x0d, 0x01, 0x00


	//----- nvinfo : EIATTR_MERCURY_ISA_VERSION
	.align		4
.L_22:
        /*0c78*/ 	.byte	0x03, 0x5f
        /*0c7a*/ 	.short	0x0101


	//----- nvinfo : EIATTR_INT_WARP_WIDE_INSTR_OFFSETS
	.align		4
        /*0c7c*/ 	.byte	0x04, 0x31
        /*0c7e*/ 	.short	(.L_24 - .L_23)


	//   ....[0]....
.L_23:
        /*0c80*/ 	.word	0x00000720


	//   ....[1]....
        /*0c84*/ 	.word	0x00000740


	//   ....[2]....
        /*0c88*/ 	.word	0x00000890


	//----- nvinfo : EIATTR_COOP_GROUP_MASK_REGIDS
	.align		4
.L_24:
        /*0c8c*/ 	.byte	0x04, 0x29
        /*0c8e*/ 	.short	(.L_26 - .L_25)


	//   ....[0]....
.L_25:
        /*0c90*/ 	.word	0xffffffff


	//   ....[1]....
        /*0c94*/ 	.word	0xffffffff


	//   ....[2]....
        /*0c98*/ 	.word	0xffffffff


	//   ....[3]....
        /*0c9c*/ 	.word	0xffffffff


	//   ....[4]....
        /*0ca0*/ 	.word	0xffffffff


	//   ....[5]....
        /*0ca4*/ 	.word	0xffffffff


	//----- nvinfo : EIATTR_COOP_GROUP_INSTR_OFFSETS
	.align		4
.L_26:
        /*0ca8*/ 	.byte	0x04, 0x28
        /*0caa*/ 	.short	(.L_28 - .L_27)


	//   ....[0]....
.L_27:
        /*0cac*/ 	.word	0x00000070


	//   ....[1]....
        /*0cb0*/ 	.word	0x00000080


	//   ....[2]....
        /*0cb4*/ 	.word	0x000001a0


	//   ....[3]....
        /*0cb8*/ 	.word	0x000005b0


	//   ....[4]....
        /*0cbc*/ 	.word	0x000009a0


	//   ....[5]....
        /*0cc0*/ 	.word	0x00001720


	//----- nvinfo : EIATTR_REG_RECONFIG
	.align		4
.L_28:
        /*0cc4*/ 	.byte	0x01, 0x54
	.zero		2


	//----- nvinfo : EIATTR_MBARRIER_INSTR_OFFSETS
	.align		4
        /*0cc8*/ 	.byte	0x04, 0x39
        /*0cca*/ 	.short	(.L_30 - .L_29)


	//   ....[0]....
.L_29:
        /*0ccc*/ 	.word	0x00000340
        /*0cd0*/ 	.word	0x000000ff
        /*0cd4*/ 	.word	0x00000000
        /*0cd8*/ 	.short	0x0100
        /*0cda*/ 	.byte	0x09
	.zero		1


	//   ....[1]....
        /*0cdc*/ 	.word	0x00000350
        /*0ce0*/ 	.word	0x000000ff
        /*0ce4*/ 	.word	0x00000090
        /*0ce8*/ 	.short	0x0100
        /*0cea*/ 	.byte	0x09
	.zero		1


	//   ....[2]....
        /*0cec*/ 	.word	0x00000360
        /*0cf0*/ 	.word	0x000000ff
        /*0cf4*/ 	.word	0x00000008
        /*0cf8*/ 	.short	0x0100
        /*0cfa*/ 	.byte	0x09
	.zero		1


	//   ....[3]....
        /*0cfc*/ 	.word	0x00000370
        /*0d00*/ 	.word	0x000000ff
        /*0d04*/ 	.word	0x00000098
        /*0d08*/ 	.short	0x0100
        /*0d0a*/ 	.byte	0x09
	.zero		1


	//   ....[4]....
        /*0d0c*/ 	.word	0x00000380
        /*0d10*/ 	.word	0x000000ff
        /*0d14*/ 	.word	0x00000010
        /*0d18*/ 	.short	0x0100
        /*0d1a*/ 	.byte	0x09
	.zero		1


	//   ....[5]....
        /*0d1c*/ 	.word	0x00000390
        /*0d20*/ 	.word	0x000000ff
        /*0d24*/ 	.word	0x000000a0
        /*0d28*/ 	.short	0x0100
        /*0d2a*/ 	.byte	0x09
	.zero		1


	//   ....[6]....
        /*0d2c*/ 	.word	0x000003a0
        /*0d30*/ 	.word	0x000000ff
        /*0d34*/ 	.word	0x00000018
        /*0d38*/ 	.short	0x0100
        /*0d3a*/ 	.byte	0x09
	.zero		1


	//   ....[7]....
        /*0d3c*/ 	.word	0x000003b0
        /*0d40*/ 	.word	0x000000ff
        /*0d44*/ 	.word	0x000000a8
        /*0d48*/ 	.short	0x0100
        /*0d4a*/ 	.byte	0x09
	.zero		1


	//   ....[8]....
        /*0d4c*/ 	.word	0x000003c0
        /*0d50*/ 	.word	0x000000ff
        /*0d54*/ 	.word	0x00000020
        /*0d58*/ 	.short	0x0100
        /*0d5a*/ 	.byte	0x09
	.zero		1


	//   ....[9]....
        /*0d5c*/ 	.word	0x000003d0
        /*0d60*/ 	.word	0x000000ff
        /*0d64*/ 	.word	0x000000b0
        /*0d68*/ 	.short	0x0100
        /*0d6a*/ 	.byte	0x09
	.zero		1


	//   ....[10]....
        /*0d6c*/ 	.word	0x000003e0
        /*0d70*/ 	.word	0x000000ff
        /*0d74*/ 	.word	0x00000028
        /*0d78*/ 	.short	0x0100
        /*0d7a*/ 	.byte	0x09
	.zero		1


	//   ....[11]....
        /*0d7c*/ 	.word	0x000003f0
        /*0d80*/ 	.word	0x000000ff
        /*0d84*/ 	.word	0x000000b8
        /*0d88*/ 	.short	0x0100
        /*0d8a*/ 	.byte	0x09
	.zero		1


	//   ....[12]....
        /*0d8c*/ 	.word	0x00000400
        /*0d90*/ 	.word	0x000000ff
        /*0d94*/ 	.word	0x00000030
        /*0d98*/ 	.short	0x0100
        /*0d9a*/ 	.byte	0x09
	.zero		1


	//   ....[13]....
        /*0d9c*/ 	.word	0x00000410
        /*0da0*/ 	.word	0x000000ff
        /*0da4*/ 	.word	0x000000c0
        /*0da8*/ 	.short	0x0100
        /*0daa*/ 	.byte	0x09
	.zero		1


	//   ....[14]....
        /*0dac*/ 	.word	0x00000420
        /*0db0*/ 	.word	0x000000ff
        /*0db4*/ 	.word	0x00000038
        /*0db8*/ 	.short	0x0100
        /*0dba*/ 	.byte	0x09
	.zero		1


	//   ....[15]....
        /*0dbc*/ 	.word	0x00000430
        /*0dc0*/ 	.word	0x000000ff
        /*0dc4*/ 	.word	0x000000c8
        /*0dc8*/ 	.short	0x0100
        /*0dca*/ 	.byte	0x09
	.zero		1


	//   ....[16]....
        /*0dcc*/ 	.word	0x00000440
        /*0dd0*/ 	.word	0x000000ff
        /*0dd4*/ 	.word	0x00000040
        /*0dd8*/ 	.short	0x0100
        /*0dda*/ 	.byte	0x09
	.zero		1


	//   ....[17]....
        /*0ddc*/ 	.word	0x00000450
        /*0de0*/ 	.word	0x000000ff
        /*0de4*/ 	.word	0x000000d0
        /*0de8*/ 	.short	0x0100
        /*0dea*/ 	.byte	0x09
	.zero		1


	//   ....[18]....
        /*0dec*/ 	.word	0x00000460
        /*0df0*/ 	.word	0x000000ff
        /*0df4*/ 	.word	0x00000048
        /*0df8*/ 	.short	0x0100
        /*0dfa*/ 	.byte	0x09
	.zero		1


	//   ....[19]....
        /*0dfc*/ 	.word	0x00000470
        /*0e00*/ 	.word	0x000000ff
        /*0e04*/ 	.word	0x000000d8
        /*0e08*/ 	.short	0x0100
        /*0e0a*/ 	.byte	0x09
	.zero		1


	//   ....[20]....
        /*0e0c*/ 	.word	0x00000480
        /*0e10*/ 	.word	0x000000ff
        /*0e14*/ 	.word	0x00000050
        /*0e18*/ 	.short	0x0100
        /*0e1a*/ 	.byte	0x09
	.zero		1


	//   ....[21]....
        /*0e1c*/ 	.word	0x00000490
        /*0e20*/ 	.word	0x000000ff
        /*0e24*/ 	.word	0x000000e0
        /*0e28*/ 	.short	0x0100
        /*0e2a*/ 	.byte	0x09
	.zero		1


	//   ....[22]....
        /*0e2c*/ 	.word	0x000004a0
        /*0e30*/ 	.word	0x000000ff
        /*0e34*/ 	.word	0x00000058
        /*0e38*/ 	.short	0x0100
        /*0e3a*/ 	.byte	0x09
	.zero		1


	//   ....[23]....
        /*0e3c*/ 	.word	0x000004b0
        /*0e40*/ 	.word	0x000000ff
        /*0e44*/ 	.word	0x000000e8
        /*0e48*/ 	.short	0x0100
        /*0e4a*/ 	.byte	0x09
	.zero		1


	//   ....[24]....
        /*0e4c*/ 	.word	0x000004c0
        /*0e50*/ 	.word	0x000000ff
        /*0e54*/ 	.word	0x00000060
        /*0e58*/ 	.short	0x0100
        /*0e5a*/ 	.byte	0x09
	.zero		1


	//   ....[25]....
        /*0e5c*/ 	.word	0x000004d0
        /*0e60*/ 	.word	0x000000ff
        /*0e64*/ 	.word	0x000000f0
        /*0e68*/ 	.short	0x0100
        /*0e6a*/ 	.byte	0x09
	.zero		1


	//   ....[26]....
        /*0e6c*/ 	.word	0x000004e0
        /*0e70*/ 	.word	0x000000ff
        /*0e74*/ 	.word	0x00000068
        /*0e78*/ 	.short	0x0100
        /*0e7a*/ 	.byte	0x09
	.zero		1


	//   ....[27]....
        /*0e7c*/ 	.word	0x000004f0
        /*0e80*/ 	.word	0x000000ff
        /*0e84*/ 	.word	0x000000f8
        /*0e88*/ 	.short	0x0100
        /*0e8a*/ 	.byte	0x09
	.zero		1


	//   ....[28]....
        /*0e8c*/ 	.word	0x00000500
        /*0e90*/ 	.word	0x000000ff
        /*0e94*/ 	.word	0x00000070
        /*0e98*/ 	.short	0x0100
        /*0e9a*/ 	.byte	0x09
	.zero		1


	//   ....[29]....
        /*0e9c*/ 	.word	0x00000510
        /*0ea0*/ 	.word	0x000000ff
        /*0ea4*/ 	.word	0x00000100
        /*0ea8*/ 	.short	0x0100
        /*0eaa*/ 	.byte	0x09
	.zero		1


	//   ....[30]....
        /*0eac*/ 	.word	0x00000520
        /*0eb0*/ 	.word	0x000000ff
        /*0eb4*/ 	.word	0x00000078
        /*0eb8*/ 	.short	0x0100
        /*0eba*/ 	.byte	0x09
	.zero		1


	//   ....[31]....
        /*0ebc*/ 	.word	0x00000530
        /*0ec0*/ 	.word	0x000000ff
        /*0ec4*/ 	.word	0x00000108
        /*0ec8*/ 	.short	0x0100
        /*0eca*/ 	.byte	0x09
	.zero		1


	//   ....[32]....
        /*0ecc*/ 	.word	0x00000540
        /*0ed0*/ 	.word	0x000000ff
        /*0ed4*/ 	.word	0x00000080
        /*0ed8*/ 	.short	0x0100
        /*0eda*/ 	.byte	0x09
	.zero		1


	//   ....[33]....
        /*0edc*/ 	.word	0x00000550
        /*0ee0*/ 	.word	0x000000ff
        /*0ee4*/ 	.word	0x00000110
        /*0ee8*/ 	.short	0x0100
        /*0eea*/ 	.byte	0x09
	.zero		1


	//   ....[34]....
        /*0eec*/ 	.word	0x00000560
        /*0ef0*/ 	.word	0x000000ff
        /*0ef4*/ 	.word	0x00000088
        /*0ef8*/ 	.short	0x0100
        /*0efa*/ 	.byte	0x09
	.zero		1


	//   ....[35]....
        /*0efc*/ 	.word	0x00000570
        /*0f00*/ 	.word	0x000000ff
        /*0f04*/ 	.word	0x00000118
        /*0f08*/ 	.short	0x0100
        /*0f0a*/ 	.byte	0x09
	.zero		1


	//   ....[36]....
        /*0f0c*/ 	.word	0x00000920
        /*0f10*/ 	.word	0x000000ff
        /*0f14*/ 	.word	0x00000130
        /*0f18*/ 	.short	0x0100
        /*0f1a*/ 	.byte	0x06
	.zero		1


	//   ....[37]....
        /*0f1c*/ 	.word	0x00000950
        /*0f20*/ 	.word	0x000000ff
        /*0f24*/ 	.word	0x00000138
        /*0f28*/ 	.short	0x0100
        /*0f2a*/ 	.byte	0x06
	.zero		1


	//   ....[38]....
        /*0f2c*/ 	.word	0x00001f30
        /*0f30*/ 	.word	0x000000ff
        /*0f34*/ 	.word	0x00000000
        /*0f38*/ 	.short	0x010a
        /*0f3a*/ 	.byte	0x07
	.zero		1


	//   ....[39]....
        /*0f3c*/ 	.word	0x00001f90
        /*0f40*/ 	.word	0x000000ff
        /*0f44*/ 	.word	0x00000000
        /*0f48*/ 	.short	0x010a
        /*0f4a*/ 	.byte	0x07
	.zero		1


	//   ....[40]....
        /*0f4c*/ 	.word	0x00003160
        /*0f50*/ 	.word	0x000000ff
        /*0f54*/ 	.word	0x00000000
        /*0f58*/ 	.short	0x010a
        /*0f5a*/ 	.byte	0x09
	.zero		1


	//   ....[41]....
        /*0f5c*/ 	.word	0x000031a0
        /*0f60*/ 	.word	0x000000ff
        /*0f64*/ 	.word	0x00000000
        /*0f68*/ 	.short	0x010a
        /*0f6a*/ 	.byte	0x09
	.zero		1


	//   ....[42]....
        /*0f6c*/ 	.word	0x000041e0
        /*0f70*/ 	.word	0x000000e5
        /*0f74*/ 	.word	0x00000000
        /*0f78*/ 	.short	0x0101
        /*0f7a*/ 	.byte	0x3f
	.zero		1


	//   ....[43]....
        /*0f7c*/ 	.word	0x000053d0
        /*0f80*/ 	.word	0x00000018
        /*0f84*/ 	.word	0x00000000
        /*0f88*/ 	.short	0x0101
        /*0f8a*/ 	.byte	0x3f
	.zero		1


	//   ....[44]....
        /*0f8c*/ 	.word	0x0000f780
        /*0f90*/ 	.word	0x0000000d
        /*0f94*/ 	.word	0x00000090
        /*0f98*/ 	.short	0x010a
        /*0f9a*/ 	.byte	0x3f
	.zero		1


	//   ....[45]....
        /*0f9c*/ 	.word	0x0000fb50
        /*0fa0*/ 	.word	0x00000005
        /*0fa4*/ 	.word	0x00000138
        /*0fa8*/ 	.short	0x0101
        /*0faa*/ 	.byte	0x3f
	.zero		1


	//   ....[46]....
        /*0fac*/ 	.word	0x000102d0
        /*0fb0*/ 	.word	0x00000007
        /*0fb4*/ 	.word	0x00000000
        /*0fb8*/ 	.short	0x010a
        /*0fba*/ 	.byte	0x3f
	.zero		1


	//   ....[47]....
        /*0fbc*/ 	.word	0x00010350
        /*0fc0*/ 	.word	0x00000008
        /*0fc4*/ 	.word	0x00000000
        /*0fc8*/ 	.short	0x010a
        /*0fca*/ 	.byte	0x3f
	.zero		1


	//   ....[48]....
        /*0fcc*/ 	.word	0x000103e0
        /*0fd0*/ 	.word	0x00000009
        /*0fd4*/ 	.word	0x00000000
        /*0fd8*/ 	.short	0x010a
        /*0fda*/ 	.byte	0x3f
	.zero		1


	//   ....[49]....
        /*0fdc*/ 	.word	0x00010470
        /*0fe0*/ 	.word	0x00000008
        /*0fe4*/ 	.word	0x00000000
        /*0fe8*/ 	.short	0x010a
        /*0fea*/ 	.byte	0x3f
	.zero		1


	//   ....[50]....
        /*0fec*/ 	.word	0x00010500
        /*0ff0*/ 	.word	0x00000009
        /*0ff4*/ 	.word	0x00000000
        /*0ff8*/ 	.short	0x010a
        /*0ffa*/ 	.byte	0x3f
	.zero		1


	//   ....[51]....
        /*0ffc*/ 	.word	0x00010590
        /*1000*/ 	.word	0x00000008
        /*1004*/ 	.word	0x00000000
        /*1008*/ 	.short	0x010a
        /*100a*/ 	.byte	0x3f
	.zero		1


	//   ....[52]....
        /*100c*/ 	.word	0x00010620
        /*1010*/ 	.word	0x00000009
        /*1014*/ 	.word	0x00000000
        /*1018*/ 	.short	0x010a
        /*101a*/ 	.byte	0x3f
	.zero		1


	//   ....[53]....
        /*101c*/ 	.word	0x000106b0
        /*1020*/ 	.word	0x00000008
        /*1024*/ 	.word	0x00000000
        /*1028*/ 	.short	0x010a
        /*102a*/ 	.byte	0x3f
	.zero		1


	//   ....[54]....
        /*102c*/ 	.word	0x00010740
        /*1030*/ 	.word	0x00000009
        /*1034*/ 	.word	0x00000000
        /*1038*/ 	.short	0x010a
        /*103a*/ 	.byte	0x3f
	.zero		1


	//   ....[55]....
        /*103c*/ 	.word	0x000107d0
        /*1040*/ 	.word	0x00000008
        /*1044*/ 	.word	0x00000000
        /*1048*/ 	.short	0x010a
        /*104a*/ 	.byte	0x3f
	.zero		1


	//   ....[56]....
        /*104c*/ 	.word	0x00010860
        /*1050*/ 	.word	0x00000009
        /*1054*/ 	.word	0x00000000
        /*1058*/ 	.short	0x010a
        /*105a*/ 	.byte	0x3f
	.zero		1


	//   ....[57]....
        /*105c*/ 	.word	0x000108f0
        /*1060*/ 	.word	0x00000008
        /*1064*/ 	.word	0x00000000
        /*1068*/ 	.short	0x010a
        /*106a*/ 	.byte	0x3f
	.zero		1


	//   ....[58]....
        /*106c*/ 	.word	0x00010980
        /*1070*/ 	.word	0x00000009
        /*1074*/ 	.word	0x00000000
        /*1078*/ 	.short	0x010a
        /*107a*/ 	.byte	0x3f
	.zero		1


	//   ....[59]....
        /*107c*/ 	.word	0x00010a10
        /*1080*/ 	.word	0x00000008
        /*1084*/ 	.word	0x00000000
        /*1088*/ 	.short	0x010a
        /*108a*/ 	.byte	0x3f
	.zero		1


	//   ....[60]....
        /*108c*/ 	.word	0x00010aa0
        /*1090*/ 	.word	0x00000009
        /*1094*/ 	.word	0x00000000
        /*1098*/ 	.short	0x010a
        /*109a*/ 	.byte	0x3f
	.zero		1


	//   ....[61]....
        /*109c*/ 	.word	0x00010b30
        /*10a0*/ 	.word	0x00000008
        /*10a4*/ 	.word	0x00000000
        /*10a8*/ 	.short	0x010a
        /*10aa*/ 	.byte	0x3f
	.zero		1


	//   ....[62]....
        /*10ac*/ 	.word	0x00010bc0
        /*10b0*/ 	.word	0x0000000b
        /*10b4*/ 	.word	0x00000000
        /*10b8*/ 	.short	0x010a
        /*10ba*/ 	.byte	0x3f
	.zero		1


	//   ....[63]....
        /*10bc*/ 	.word	0x00010c50
        /*10c0*/ 	.word	0x00000003
        /*10c4*/ 	.word	0x00000000
        /*10c8*/ 	.short	0x010a
        /*10ca*/ 	.byte	0x3f
	.zero		1


	//   ....[64]....
        /*10cc*/ 	.word	0x00010cc0
        /*10d0*/ 	.word	0x00000003
        /*10d4*/ 	.word	0x00000000
        /*10d8*/ 	.short	0x010a
        /*10da*/ 	.byte	0x3f
	.zero		1


	//   ....[65]....
        /*10dc*/ 	.word	0x00010d30
        /*10e0*/ 	.word	0x00000000
        /*10e4*/ 	.word	0x00000000
        /*10e8*/ 	.short	0x010a
        /*10ea*/ 	.byte	0x3f
	.zero		1


	//   ....[66]....
        /*10ec*/ 	.word	0x00010e10
        /*10f0*/ 	.word	0x0000000d
        /*10f4*/ 	.word	0x00000090
        /*10f8*/ 	.short	0x010a
        /*10fa*/ 	.byte	0x3f
	.zero		1


	//   ....[67]....
        /*10fc*/ 	.word	0x00010ee0
        /*1100*/ 	.word	0x00000007
        /*1104*/ 	.word	0x00000000
        /*1108*/ 	.short	0x010a
        /*110a*/ 	.byte	0x3f
	.zero		1


	//   ....[68]....
        /*110c*/ 	.word	0x00010f30
        /*1110*/ 	.word	0x00000008
        /*1114*/ 	.word	0x00000000
        /*1118*/ 	.short	0x010a
        /*111a*/ 	.byte	0x3f
	.zero		1


	//   ....[69]....
        /*111c*/ 	.word	0x00010f80
        /*1120*/ 	.word	0x00000009
        /*1124*/ 	.word	0x00000000
        /*1128*/ 	.short	0x010a
        /*112a*/ 	.byte	0x3f
	.zero		1


	//   ....[70]....
        /*112c*/ 	.word	0x00010fd0
        /*1130*/ 	.word	0x00000008
        /*1134*/ 	.word	0x00000000
        /*1138*/ 	.short	0x010a
        /*113a*/ 	.byte	0x3f
	.zero		1


	//   ....[71]....
        /*113c*/ 	.word	0x00011020
        /*1140*/ 	.word	0x00000009
        /*1144*/ 	.word	0x00000000
        /*1148*/ 	.short	0x010a
        /*114a*/ 	.byte	0x3f
	.zero		1


	//   ....[72]....
        /*114c*/ 	.word	0x00011070
        /*1150*/ 	.word	0x00000008
        /*1154*/ 	.word	0x00000000
        /*1158*/ 	.short	0x010a
        /*115a*/ 	.byte	0x3f
	.zero		1


	//   ....[73]....
        /*115c*/ 	.word	0x000110c0
        /*1160*/ 	.word	0x00000009
        /*1164*/ 	.word	0x00000000
        /*1168*/ 	.short	0x010a
        /*116a*/ 	.byte	0x3f
	.zero		1


	//   ....[74]....
        /*116c*/ 	.word	0x00011110
        /*1170*/ 	.word	0x00000008
        /*1174*/ 	.word	0x00000000
        /*1178*/ 	.short	0x010a
        /*117a*/ 	.byte	0x3f
	.zero		1


	//   ....[75]....
        /*117c*/ 	.word	0x00011160
        /*1180*/ 	.word	0x00000009
        /*1184*/ 	.word	0x00000000
        /*1188*/ 	.short	0x010a
        /*118a*/ 	.byte	0x3f
	.zero		1


	//   ....[76]....
        /*118c*/ 	.word	0x000111b0
        /*1190*/ 	.word	0x00000008
        /*1194*/ 	.word	0x00000000
        /*1198*/ 	.short	0x010a
        /*119a*/ 	.byte	0x3f
	.zero		1


	//   ....[77]....
        /*119c*/ 	.word	0x00011200
        /*11a0*/ 	.word	0x00000009
        /*11a4*/ 	.word	0x00000000
        /*11a8*/ 	.short	0x010a
        /*11aa*/ 	.byte	0x3f
	.zero		1


	//   ....[78]....
        /*11ac*/ 	.word	0x00011250
        /*11b0*/ 	.word	0x00000008
        /*11b4*/ 	.word	0x00000000
        /*11b8*/ 	.short	0x010a
        /*11ba*/ 	.byte	0x3f
	.zero		1


	//   ....[79]....
        /*11bc*/ 	.word	0x000112a0
        /*11c0*/ 	.word	0x00000009
        /*11c4*/ 	.word	0x00000000
        /*11c8*/ 	.short	0x010a
        /*11ca*/ 	.byte	0x3f
	.zero		1


	//   ....[80]....
        /*11cc*/ 	.word	0x000112f0
        /*11d0*/ 	.word	0x00000008
        /*11d4*/ 	.word	0x00000000
        /*11d8*/ 	.short	0x010a
        /*11da*/ 	.byte	0x3f
	.zero		1


	//   ....[81]....
        /*11dc*/ 	.word	0x00011340
        /*11e0*/ 	.word	0x00000009
        /*11e4*/ 	.word	0x00000000
        /*11e8*/ 	.short	0x010a
        /*11ea*/ 	.byte	0x3f
	.zero		1


	//   ....[82]....
        /*11ec*/ 	.word	0x00011390
        /*11f0*/ 	.word	0x00000008
        /*11f4*/ 	.word	0x00000000
        /*11f8*/ 	.short	0x010a
        /*11fa*/ 	.byte	0x3f
	.zero		1


	//   ....[83]....
        /*11fc*/ 	.word	0x000113e0
        /*1200*/ 	.word	0x0000000b
        /*1204*/ 	.word	0x00000000
        /*1208*/ 	.short	0x010a
        /*120a*/ 	.byte	0x3f
	.zero		1


	//----- nvinfo : EIATTR_NUM_MBARRIERS
	.align		4
.L_30:
        /*120c*/ 	.byte	0x03, 0x38
        /*120e*/ 	.short	0x0026


	//----- nvinfo : EIATTR_EXIT_INSTR_OFFSETS
	.align		4
        /*1210*/ 	.byte	0x04, 0x1c
        /*1212*/ 	.short	(.L_32 - .L_31)


	//   ....[0]....
.L_31:
        /*1214*/ 	.word	0x00000b30


	//   ....[1]....
        /*1218*/ 	.word	0x000013c0


	//   ....[2]....
        /*121c*/ 	.word	0x0000ee70


	//   ....[3]....
        /*1220*/ 	.word	0x0000f400


	//   ....[4]....
        /*1224*/ 	.word	0x00010ca0


	//----- nvinfo : EIATTR_MAX_THREADS
	.align		4
.L_32:
        /*1228*/ 	.byte	0x04, 0x05
        /*122a*/ 	.short	(.L_34 - .L_33)
.L_33:
        /*122c*/ 	.word	0x00000180
        /*1230*/ 	.word	0x00000001
        /*1234*/ 	.word	0x00000001


	//----- nvinfo : EIATTR_CRS_STACK_SIZE
	.align		4
.L_34:
        /*1238*/ 	.byte	0x04, 0x1e
        /*123a*/ 	.short	(.L_36 - .L_35)
.L_35:
        /*123c*/ 	.word	0x00000000


	//----- nvinfo : EIATTR_CBANK_PARAM_SIZE
	.align		4
.L_36:
        /*1240*/ 	.byte	0x03, 0x19
        /*1242*/ 	.short	0x0470


	//----- nvinfo : EIATTR_PARAM_CBANK
	.align		4
        /*1244*/ 	.byte	0x04, 0x0a
        /*1246*/ 	.short	(.L_38 - .L_37)
	.align		4
.L_37:
        /*1248*/ 	.word	index@(.nv.constant0._ZN7cutlass13device_kernelINS_4gemm6kernel13GemmUniversalIN4cute5tupleIJiiiiEEENS1_10collective13CollectiveMmaINS1_37MainloopSm90TmaGmmaWarpSpecializedFP8ILi18ENS5_IJNS4_1CILi1EEENSA_ILi2EEESB_EEENS1_35KernelTmaWarpSpecializedCooperativeEEENS5_IJNSA_ILi256EEENSA_ILi128EEENSA_ILi32EEEEEENS_12float_e4m3_tENS5_IJlSB_lEEESK_SL_NS4_8TiledMMAINS4_8MMA_AtomIJNS4_4SM904GMMA31MMA_64x128x32_F32E4M3E4M3_SS_TNILNSP_7ScaleInE1ELSR_1EEEEEENS4_6LayoutINS5_IJSC_SB_SB_EEENS5_IJSB_NSA_ILi0EEESW_EEEEENS5_IJNS4_10UnderscoreESZ_SZ_EEEEENS4_23SM90_TMA_LOAD_MULTICASTENS4_14ComposedLayoutINS4_7SwizzleILi1ELi4ELi3EEENS4_18smem_ptr_flag_bitsILi8EEENSU_INS5_IJNSA_ILi8EEESI_EEENS5_IJSI_SB_EEEEEEEvNS4_8identityENS4_13SM90_TMA_LOADES1C_vS1D_EENS_8epilogue10collective6detail29Sm90TmaWarpSpecializedAdapterINS1H_15DefaultEpilogueISK_SL_SL_NS1G_6thread17LinearCombinationISK_Li1EffLNS1L_9ScaleType4KindE0ELNS_15FloatRoundStyleE2ESK_EENS1_15EpilogueDefaultEEEEEvvEEEEvNT_6ParamsE)
        /*124c*/ 	.short	0x0210
        /*124e*/ 	.short	0x0470


	//----- nvinfo : EIATTR_SW_WAR
	.align		4
.L_38:
        /*1250*/ 	.byte	0x04, 0x36
        /*1252*/ 	.short	(.L_40 - .L_39)
.L_39:
        /*1254*/ 	.word	0x00000008
.L_40:


//--------------------- .nv.callgraph             --------------------------
	.section	.nv.callgraph,"",@"SHT_CUDA_CALLGRAPH"
	.align	4
	.sectionentsize	8
	.align		4
        /*0000*/ 	.word	0x00000000
	.align		4
        /*0004*/ 	.word	0xffffffff
	.align		4
        /*0008*/ 	.word	0x00000000
	.align		4
        /*000c*/ 	.word	0xfffffffe
	.align		4
        /*0010*/ 	.word	0x00000000
	.align		4
        /*0014*/ 	.word	0xfffffffd
	.align		4
        /*0018*/ 	.word	0x00000000
	.align		4
        /*001c*/ 	.word	0xfffffffc


//--------------------- .nv.constant4             --------------------------
	.section	.nv.constant4,"a",@progbits
	.align	8
	.align		8
.nv.constant4:
        /*0000*/ 	.dword	_ZN40_INTERNAL_2edeff91_4_k_cu_b60bee3c_279904cuda3std3__45__cpo5beginE
	.align		8
        /*0008*/ 	.dword	_ZN40_INTERNAL_2edeff91_4_k_cu_b60bee3c_279904cuda3std3__45__cpo3endE
	.align		8
        /*0010*/ 	.dword	_ZN40_INTERNAL_2edeff91_4_k_cu_b60bee3c_279904cuda3std3__45__cpo6cbeginE
	.align		8
        /*0018*/ 	.dword	_ZN40_INTERNAL_2edeff91_4_k_cu_b60bee3c_279904cuda3std3__45__cpo4cendE
	.align		8
        /*0020*/ 	.dword	_ZN40_INTERNAL_2edeff91_4_k_cu_b60bee3c_279904cuda3std3__442_GLOBAL__N__2edeff91_4_k_cu_b60bee3c_279906ignoreE
	.align		8
        /*0028*/ 	.dword	_ZN40_INTERNAL_2edeff91_4_k_cu_b60bee3c_279904cuda3std3__419piecewise_constructE
	.align		8
        /*0030*/ 	.dword	_ZN40_INTERNAL_2edeff91_4_k_cu_b60bee3c_279904cuda3std3__48in_placeE
	.align		8
        /*0038*/ 	.dword	_ZN40_INTERNAL_2edeff91_4_k_cu_b60bee3c_279904cuda3std6ranges3__45__cpo4swapE
	.align		8
        /*0040*/ 	.dword	_ZN40_INTERNAL_2edeff91_4_k_cu_b60bee3c_279904cuda3std6ranges3__45__cpo9iter_moveE
	.align		8
        /*0048*/ 	.dword	_ZN40_INTERNAL_2edeff91_4_k_cu_b60bee3c_279904cute7productE
	.align		8
        /*0050*/ 	.dword	_ZN40_INTERNAL_2edeff91_4_k_cu_b60bee3c_279904cute1_E


//--------------------- .text._ZN7cutlass13device_kernelINS_4gemm6kernel13GemmUniversalIN4cute5tupleIJiiiiEEENS1_10collective13CollectiveMmaINS1_37MainloopSm90TmaGmmaWarpSpecializedFP8ILi18ENS5_IJNS4_1CILi1EEENSA_ILi2EEESB_EEENS1_35KernelTmaWarpSpecializedCooperativeEEENS5_IJNSA_ILi256EEENSA_ILi128EEENSA_ILi32EEEEEENS_12float_e4m3_tENS5_IJlSB_lEEESK_SL_NS4_8TiledMMAINS4_8MMA_AtomIJNS4_4SM904GMMA31MMA_64x128x32_F32E4M3E4M3_SS_TNILNSP_7ScaleInE1ELSR_1EEEEEENS4_6LayoutINS5_IJSC_SB_SB_EEENS5_IJSB_NSA_ILi0EEESW_EEEEENS5_IJNS4_10UnderscoreESZ_SZ_EEEEENS4_23SM90_TMA_LOAD_MULTICASTENS4_14ComposedLayoutINS4_7SwizzleILi1ELi4ELi3EEENS4_18smem_ptr_flag_bitsILi8EEENSU_INS5_IJNSA_ILi8EEESI_EEENS5_IJSI_SB_EEEEEEEvNS4_8identityENS4_13SM90_TMA_LOADES1C_vS1D_EENS_8epilogue10collective6detail29Sm90TmaWarpSpecializedAdapterINS1H_15DefaultEpilogueISK_SL_SL_NS1G_6thread17LinearCombinationISK_Li1EffLNS1L_9ScaleType4KindE0ELNS_15FloatRoundStyleE2ESK_EENS1_15EpilogueDefaultEEEEEvvEEEEvNT_6ParamsE --------------------------
	.section	.text._ZN7cutlass13device_kernelINS_4gemm6kernel13GemmUniversalIN4cute5tupleIJiiiiEEENS1_10collective13CollectiveMmaINS1_37MainloopSm90TmaGmmaWarpSpecializedFP8ILi18ENS5_IJNS4_1CILi1EEENSA_ILi2EEESB_EEENS1_35KernelTmaWarpSpecializedCooperativeEEENS5_IJNSA_ILi256EEENSA_ILi128EEENSA_ILi32EEEEEENS_12float_e4m3_tENS5_IJlSB_lEEESK_SL_NS4_8TiledMMAINS4_8MMA_AtomIJNS4_4SM904GMMA31MMA_64x128x32_F32E4M3E4M3_SS_TNILNSP_7ScaleInE1ELSR_1EEEEEENS4_6LayoutINS5_IJSC_SB_SB_EEENS5_IJSB_NSA_ILi0EEESW_EEEEENS5_IJNS4_10UnderscoreESZ_SZ_EEEEENS4_23SM90_TMA_LOAD_MULTICASTENS4_14ComposedLayoutINS4_7SwizzleILi1ELi4ELi3EEENS4_18smem_ptr_flag_bitsILi8EEENSU_INS5_IJNSA_ILi8EEESI_EEENS5_IJSI_SB_EEEEEEEvNS4_8identityENS4_13SM90_TMA_LOADES1C_vS1D_EENS_8epilogue10collective6detail29Sm90TmaWarpSpecializedAdapterINS1H_15DefaultEpilogueISK_SL_SL_NS1G_6thread17LinearCombinationISK_Li1EffLNS1L_9ScaleType4KindE0ELNS_15FloatRoundStyleE2ESK_EENS1_15EpilogueDefaultEEEEEvvEEEEvNT_6ParamsE,"ax",@progbits
	.align	128
.text._ZN7cutlass13device_kernelINS_4gemm6kernel13GemmUniversalIN4cute5tupleIJiiiiEEENS1_10collective13CollectiveMmaINS1_37MainloopSm90TmaGmmaWarpSpecializedFP8ILi18ENS5_IJNS4_1CILi1EEENSA_ILi2EEESB_EEENS1_35KernelTmaWarpSpecializedCooperativeEEENS5_IJNSA_ILi256EEENSA_ILi128EEENSA_ILi32EEEEEENS_12float_e4m3_tENS5_IJlSB_lEEESK_SL_NS4_8TiledMMAINS4_8MMA_AtomIJNS4_4SM904GMMA31MMA_64x128x32_F32E4M3E4M3_SS_TNILNSP_7ScaleInE1ELSR_1EEEEEENS4_6LayoutINS5_IJSC_SB_SB_EEENS5_IJSB_NSA_ILi0EEESW_EEEEENS5_IJNS4_10UnderscoreESZ_SZ_EEEEENS4_23SM90_TMA_LOAD_MULTICASTENS4_14ComposedLayoutINS4_7SwizzleILi1ELi4ELi3EEENS4_18smem_ptr_flag_bitsILi8EEENSU_INS5_IJNSA_ILi8EEESI_EEENS5_IJSI_SB_EEEEEEEvNS4_8identityENS4_13SM90_TMA_LOADES1C_vS1D_EENS_8epilogue10collective6detail29Sm90TmaWarpSpecializedAdapterINS1H_15DefaultEpilogueISK_SL_SL_NS1G_6thread17LinearCombinationISK_Li1EffLNS1L_9ScaleType4KindE0ELNS_15FloatRoundStyleE2ESK_EENS1_15EpilogueDefaultEEEEEvvEEEEvNT_6ParamsE:
        .type           _ZN7cutlass13device_kernelINS_4gemm6kernel13GemmUniversalIN4cute5tupleIJiiiiEEENS1_10collective13CollectiveMmaINS1_37MainloopSm90TmaGmmaWarpSpecializedFP8ILi18ENS5_IJNS4_1CILi1EEENSA_ILi2EEESB_EEENS1_35KernelTmaWarpSpecializedCooperativeEEENS5_IJNSA_ILi256EEENSA_ILi128EEENSA_ILi32EEEEEENS_12float_e4m3_tENS5_IJlSB_lEEESK_SL_NS4_8TiledMMAINS4_8MMA_AtomIJNS4_4SM904GMMA31MMA_64x128x32_F32E4M3E4M3_SS_TNILNSP_7ScaleInE1ELSR_1EEEEEENS4_6LayoutINS5_IJSC_SB_SB_EEENS5_IJSB_NSA_ILi0EEESW_EEEEENS5_IJNS4_10UnderscoreESZ_SZ_EEEEENS4_23SM90_TMA_LOAD_MULTICASTENS4_14ComposedLayoutINS4_7SwizzleILi1ELi4ELi3EEENS4_18smem_ptr_flag_bitsILi8EEENSU_INS5_IJNSA_ILi8EEESI_EEENS5_IJSI_SB_EEEEEEEvNS4_8identityENS4_13SM90_TMA_LOADES1C_vS1D_EENS_8epilogue10collective6detail29Sm90TmaWarpSpecializedAdapterINS1H_15DefaultEpilogueISK_SL_SL_NS1G_6thread17LinearCombinationISK_Li1EffLNS1L_9ScaleType4KindE0ELNS_15FloatRoundStyleE2ESK_EENS1_15EpilogueDefaultEEEEEvvEEEEvNT_6ParamsE,@function
        .size           _ZN7cutlass13device_kernelINS_4gemm6kernel13GemmUniversalIN4cute5tupleIJiiiiEEENS1_10collective13CollectiveMmaINS1_37MainloopSm90TmaGmmaWarpSpecializedFP8ILi18ENS5_IJNS4_1CILi1EEENSA_ILi2EEESB_EEENS1_35KernelTmaWarpSpecializedCooperativeEEENS5_IJNSA_ILi256EEENSA_ILi128EEENSA_ILi32EEEEEENS_12float_e4m3_tENS5_IJlSB_lEEESK_SL_NS4_8TiledMMAINS4_8MMA_AtomIJNS4_4SM904GMMA31MMA_64x128x32_F32E4M3E4M3_SS_TNILNSP_7ScaleInE1ELSR_1EEEEEENS4_6LayoutINS5_IJSC_SB_SB_EEENS5_IJSB_NSA_ILi0EEESW_EEEEENS5_IJNS4_10UnderscoreESZ_SZ_EEEEENS4_23SM90_TMA_LOAD_MULTICASTENS4_14ComposedLayoutINS4_7SwizzleILi1ELi4ELi3EEENS4_18smem_ptr_flag_bitsILi8EEENSU_INS5_IJNSA_ILi8EEESI_EEENS5_IJSI_SB_EEEEEEEvNS4_8identityENS4_13SM90_TMA_LOADES1C_vS1D_EENS_8epilogue10collective6detail29Sm90TmaWarpSpecializedAdapterINS1H_15DefaultEpilogueISK_SL_SL_NS1G_6thread17LinearCombinationISK_Li1EffLNS1L_9ScaleType4KindE0ELNS_15FloatRoundStyleE2ESK_EENS1_15EpilogueDefaultEEEEEvvEEEEvNT_6ParamsE,(.L_x_363 - _ZN7cutlass13device_kernelINS_4gemm6kernel13GemmUniversalIN4cute5tupleIJiiiiEEENS1_10collective13CollectiveMmaINS1_37MainloopSm90TmaGmmaWarpSpecializedFP8ILi18ENS5_IJNS4_1CILi1EEENSA_ILi2EEESB_EEENS1_35KernelTmaWarpSpecializedCooperativeEEENS5_IJNSA_ILi256EEENSA_ILi128EEENSA_ILi32EEEEEENS_12float_e4m3_tENS5_IJlSB_lEEESK_SL_NS4_8TiledMMAINS4_8MMA_AtomIJNS4_4SM904GMMA31MMA_64x128x32_F32E4M3E4M3_SS_TNILNSP_7ScaleInE1ELSR_1EEEEEENS4_6LayoutINS5_IJSC_SB_SB_EEENS5_IJSB_NSA_ILi0EEESW_EEEEENS5_IJNS4_10UnderscoreESZ_SZ_EEEEENS4_23SM90_TMA_LOAD_MULTICASTENS4_14ComposedLayoutINS4_7SwizzleILi1ELi4ELi3EEENS4_18smem_ptr_flag_bitsILi8EEENSU_INS5_IJNSA_ILi8EEESI_EEENS5_IJSI_SB_EEEEEEEvNS4_8identityENS4_13SM90_TMA_LOADES1C_vS1D_EENS_8epilogue10collective6detail29Sm90TmaWarpSpecializedAdapterINS1H_15DefaultEpilogueISK_SL_SL_NS1G_6thread17LinearCombinationISK_Li1EffLNS1L_9ScaleType4KindE0ELNS_15FloatRoundStyleE2ESK_EENS1_15EpilogueDefaultEEEEEvvEEEEvNT_6ParamsE)
        .other          _ZN7cutlass13device_kernelINS_4gemm6kernel13GemmUniversalIN4cute5tupleIJiiiiEEENS1_10collective13CollectiveMmaINS1_37MainloopSm90TmaGmmaWarpSpecializedFP8ILi18ENS5_IJNS4_1CILi1EEENSA_ILi2EEESB_EEENS1_35KernelTmaWarpSpecializedCooperativeEEENS5_IJNSA_ILi256EEENSA_ILi128EEENSA_ILi32EEEEEENS_12float_e4m3_tENS5_IJlSB_lEEESK_SL_NS4_8TiledMMAINS4_8MMA_AtomIJNS4_4SM904GMMA31MMA_64x128x32_F32E4M3E4M3_SS_TNILNSP_7ScaleInE1ELSR_1EEEEEENS4_6LayoutINS5_IJSC_SB_SB_EEENS5_IJSB_NSA_ILi0EEESW_EEEEENS5_IJNS4_10UnderscoreESZ_SZ_EEEEENS4_23SM90_TMA_LOAD_MULTICASTENS4_14ComposedLayoutINS4_7SwizzleILi1ELi4ELi3EEENS4_18smem_ptr_flag_bitsILi8EEENSU_INS5_IJNSA_ILi8EEESI_EEENS5_IJSI_SB_EEEEEEEvNS4_8identityENS4_13SM90_TMA_LOADES1C_vS1D_EENS_8epilogue10collective6detail29Sm90TmaWarpSpecializedAdapterINS1H_15DefaultEpilogueISK_SL_SL_NS1G_6thread17LinearCombinationISK_Li1EffLNS1L_9ScaleType4KindE0ELNS_15FloatRoundStyleE2ESK_EENS1_15EpilogueDefaultEEEEEvvEEEEvNT_6ParamsE,@"STO_CUDA_ENTRY STV_DEFAULT"
_ZN7cutlass13device_kernelINS_4gemm6kernel13GemmUniversalIN4cute5tupleIJiiiiEEENS1_10collective13CollectiveMmaINS1_37MainloopSm90TmaGmmaWarpSpecializedFP8ILi18ENS5_IJNS4_1CILi1EEENSA_ILi2EEESB_EEENS1_35KernelTmaWarpSpecializedCooperativeEEENS5_IJNSA_ILi256EEENSA_ILi128EEENSA_ILi32EEEEEENS_12float_e4m3_tENS5_IJlSB_lEEESK_SL_NS4_8TiledMMAINS4_8MMA_AtomIJNS4_4SM904GMMA31MMA_64x128x32_F32E4M3E4M3_SS_TNILNSP_7ScaleInE1ELSR_1EEEEEENS4_6LayoutINS5_IJSC_SB_SB_EEENS5_IJSB_NSA_ILi0EEESW_EEEEENS5_IJNS4_10UnderscoreESZ_SZ_EEEEENS4_23SM90_TMA_LOAD_MULTICASTENS4_14ComposedLayoutINS4_7SwizzleILi1ELi4ELi3EEENS4_18smem_ptr_flag_bitsILi8EEENSU_INS5_IJNSA_ILi8EEESI_EEENS5_IJSI_SB_EEEEEEEvNS4_8identityENS4_13SM90_TMA_LOADES1C_vS1D_EENS_8epilogue10collective6detail29Sm90TmaWarpSpecializedAdapterINS1H_15DefaultEpilogueISK_SL_SL_NS1G_6thread17LinearCombinationISK_Li1EffLNS1L_9ScaleType4KindE0ELNS_15FloatRoundStyleE2ESK_EENS1_15EpilogueDefaultEEEEEvvEEEEvNT_6ParamsE:
[----:B------:R-:W0:Y:S02]  /*0000*/  LDC R1, c[0x0][0x28] ;  /* 0x00000a00ff017b82 */ /* 0x000e240000000800 */
[----:B0-----:R-:W-:Y:S01]  /*0010*/  VIADD R1, R1, 0xffffff00 ;  /* 0xffffff0001017836 */ /* 0x001fe20000000000 */
[----:B------:R-:W0:Y:S01]  /*0020*/  S2R R5, SR_TID.X ;  /* 0x0000000000057919 */ /* 0x000e220000002100 */
[----:B------:R-:W-:Y:S01]  /*0030*/  ELECT P0, URZ, PT ;  /* 0x00000000003f782f */ /* 0x000fe20003800000 */
[----:B------:R-:W-:Y:S01]  /*0040*/  BSSY B0, `(.L_x_0) ;  /* 0x0000015000007945 */ /* 0x000fe20003800000 */
[--C-:B0-----:R-:W-:Y:S02]  /*0050*/  SHF.R.U32.HI R0, RZ, 0x5, R5.reuse ;  /* 0x00000005ff007819 */ /* 0x101fe40000011605 */
[----:B------:R-:W-:-:S03]  /*0060*/  SHF.R.U32.HI R2, RZ, 0x7, R5 ;  /* 0x00000007ff027819 */ /* 0x000fc60000011605 */
[----:B------:R-:W0:Y:S04]  /*0070*/  SHFL.IDX PT, R3, R0, RZ, 0x1f ;  /* 0x00001fff00037589 */ /* 0x000e2800000e0000 */
[----:B------:R-:W1:Y:S01]  /*0080*/  SHFL.IDX PT, R2, R2, RZ, 0x1f ;  /* 0x00001fff02027589 */ /* 0x000e6200000e0000 */
[----:B0-----:R-:W-:Y:S02]  /*0090*/  R2UR UR4, R3 ;  /* 0x00000000030472ca */ /* 0x001fe400000e0000 */
[----:B-1----:R-:W-:-:S11]  /*00a0*/  R2UR UR6, R2 ;  /* 0x00000000020672ca */ /* 0x002fd600000e0000 */
[----:B------:R-:W-:Y:S02]  /*00b0*/  USHF.R.S32.HI UR5, URZ, 0x1f, UR4 ;  /* 0x0000001f3f057899 */ /* 0x000fe40008011404 */
[----:B------:R-:W-:Y:S02]  /*00c0*/  ISETP.NE.OR P0, PT, RZ, UR4, !P0 ;  /* 0x00000004ff007c0c */ /* 0x000fe4000c705670 */
[----:B------:R-:W-:-:S04]  /*00d0*/  ULEA.HI UR5, UR5, UR4, URZ, 0x2 ;  /* 0x0000000405057291 */ /* 0x000fc8000f8f103f */
[----:B------:R-:W-:-:S04]  /*00e0*/  ULOP3.LUT UR5, UR5, 0xfffffffc, URZ, 0xc0, !UPT ;  /* 0xfffffffc05057892 */ /* 0x000fc8000f8ec03f */
[----:B------:R-:W-:-:S03]  /*00f0*/  UIADD3 UR8, UR4, -UR5, URZ ;  /* 0x8000000504087290 */ /* 0x000fc6000fffe03f */
[----:B------:R-:W-:Y:S09]  /*0100*/  @P0 BRA `(.L_x_1) ;  /* 0x0000000000200947 */ /* 0x000ff20003800000 */
[----:B------:R-:W-:Y:S02]  /*0110*/  ULDC.64 UR4, c[0x0][0x198] ;  /* 0x0000660000047ab9 */ /* 0x000fe40000000a00 */
[----:B------:R-:W-:Y:S02]  /*0120*/  UIADD3 UR10, UP0, UR4, 0xf0, URZ ;  /* 0x000000f0040a7890 */ /* 0x000fe4000ff1e03f */
[----:B------:R-:W-:Y:S02]  /*0130*/  UIADD3 UR4, UP1, UR4, 0x1f0, URZ ;  /* 0x000001f004047890 */ /* 0x000fe4000ff3e03f */
[----:B------:R-:W-:Y:S02]  /*0140*/  UIADD3.X UR11, URZ, UR5, URZ, UP0, !UPT ;  /* 0x000000053f0b7290 */ /* 0x000fe400087fe43f */
[----:B------:R-:W-:-:S07]  /*0150*/  UIADD3.X UR5, URZ, UR5, URZ, UP1, !UPT ;  /* 0x000000053f057290 */ /* 0x000fce0008ffe43f */
[----:B------:R0:W-:Y:S02]  /*0160*/  UTMACCTL.PF [UR10] ;  /* 0x000000000a0079b9 */ /* 0x0001e40008040000 */
[----:B------:R0:W-:Y:S02]  /*0170*/  UTMACCTL.PF [UR4] ;  /* 0x00000000040079b9 */ /* 0x0001e40008040000 */
[----:B0-----:R-:W-:Y:S01]  /*0180*/  NOP ;  /* 0x0000000000007918 */ /* 0x001fe20000000000 */
.L_x_1:
[----:B------:R-:W-:Y:S05]  /*0190*/  BSYNC B0 ;  /* 0x0000000000007941 */ /* 0x000fea0003800000 */
.L_x_0:
[----:B------:R-:W0:Y:S01]  /*01a0*/  SHFL.IDX PT, R3, R0, RZ, 0x1f ;  /* 0x00001fff00037589 */ /* 0x000e2200000e0000 */
[----:B------:R-:W-:Y:S01]  /*01b0*/  UISETP.NE.AND UP0, UPT, UR8, 0x3, UPT ;  /* 0x000000030800788c */ /* 0x000fe2000bf05270 */
[----:B------:R-:W-:Y:S01]  /*01c0*/  ISETP.NE.AND P2, PT, RZ, UR6, PT ;  /* 0x00000006ff007c0c */ /* 0x000fe2000bf45270 */
[----:B------:R-:W-:Y:S02]  /*01d0*/  UIADD3 UR10, UR6, -0x1, URZ ;  /* 0xffffffff060a7890 */ /* 0x000fe4000fffe03f */
[----:B------:R-:W-:Y:S02]  /*01e0*/  UISETP.EQ.OR UP0, UPT, UR8, URZ, !UP0 ;  /* 0x0000003f0800728c */ /* 0x000fe4000c702670 */
[----:B------:R-:W-:Y:S02]  /*01f0*/  UISETP.GE.U32.AND UP1, UPT, UR10, 0x2, UPT ;  /* 0x000000020a00788c */ /* 0x000fe4000bf26070 */
[----:B------:R-:W-:-:S04]  /*0200*/  UISETP.EQ.AND UP0, UPT, UR6, URZ, UP0 ;  /* 0x0000003f0600728c */ /* 0x000fc80008702270 */
[----:B------:R-:W-:-:S04]  /*0210*/  USEL UR13, URZ, 0x1, !UP0 ;  /* 0x000000013f0d7887 */ /* 0x000fc8000c000000 */
[----:B------:R-:W-:Y:S01]  /*0220*/  USEL UR13, UR13, 0x2, UP1 ;  /* 0x000000020d0d7887 */ /* 0x000fe20008800000 */
[----:B0-----:R-:W-:-:S13]  /*0230*/  ISETP.NE.AND P0, PT, R3, RZ, PT ;  /* 0x000000ff0300720c */ /* 0x001fda0003f05270 */
[----:B------:R-:W-:Y:S05]  /*0240*/  @P0 BRA `(.L_x_2) ;  /* 0x0000000000d40947 */ /* 0x000fea0003800000 */
[----:B------:R-:W-:Y:S01]  /*0250*/  ELECT P0, URZ, PT ;  /* 0x00000000003f782f */ /* 0x000fe20003800000 */
[----:B------:R-:W-:-:S12]  /*0260*/  BSSY B0, `(.L_x_2) ;  /* 0x0000033000007945 */ /* 0x000fd80003800000 */
[----:B------:R-:W-:Y:S05]  /*0270*/  @!P0 BRA `(.L_x_3) ;  /* 0x0000000000c48947 */ /* 0x000fea0003800000 */
[----:B------:R-:W0:Y:S01]  /*0280*/  S2UR UR9, SR_CgaCtaId ;  /* 0x00000000000979c3 */ /* 0x000e220000008800 */
[----:B------:R-:W-:Y:S01]  /*0290*/  UMOV UR4, 0x400 ;  /* 0x0000040000047882 */ /* 0x000fe20000000000 */
[----:B------:R-:W-:Y:S01]  /*02a0*/  UMOV UR5, 0x1 ;  /* 0x0000000100057882 */ /* 0x000fe20000000000 */
[----:B------:R-:W-:Y:S02]  /*02b0*/  UMOV UR6, 0x4 ;  /* 0x0000000400067882 */ /* 0x000fe40000000000 */
[----:B------:R-:W-:-:S04]  /*02c0*/  UIADD3 UR6, -UR6, 0x100000, URZ ;  /* 0x0010000006067890 */ /* 0x000fc8000fffe13f */
[----:B------:R-:W-:Y:S02]  /*02d0*/  USHF.L.U32 UR7, UR6, 0xb, URZ ;  /* 0x0000000b06077899 */ /* 0x000fe4000800063f */
[----:B------:R-:W-:Y:S02]  /*02e0*/  USHF.L.U32 UR6, UR6, 0x1, URZ ;  /* 0x0000000106067899 */ /* 0x000fe4000800063f */
[----:B0-----:R-:W-:Y:S02]  /*02f0*/  ULEA UR9, UR9, UR4, 0x18 ;  /* 0x0000000409097291 */ /* 0x001fe4000f8ec03f */
[----:B------:R-:W-:-:S04]  /*0300*/  UIADD3 UR4, -UR5, 0x100000, URZ ;  /* 0x0010000005047890 */ /* 0x000fc8000fffe13f */
[----:B------:R-:W-:Y:S02]  /*0310*/  USHF.L.U32 UR5, UR4, 0xb, URZ ;  /* 0x0000000b04057899 */ /* 0x000fe4000800063f */
[----:B------:R-:W-:Y:S01]  /*0320*/  USHF.L.U32 UR4, UR4, 0x1, URZ ;  /* 0x0000000104047899 */ /* 0x000fe2000800063f */
[----:B------:R-:W0:Y:S11]  /*0330*/  FENCE.VIEW.ASYNC.S ;  /* 0x00000000000073c6 */ /* 0x000e360000000000 */
[----:B0-----:R0:W1:Y:S01]  /*0340*/  SYNCS.EXCH.64 URZ, [UR9], UR4 ;  /* 0x00000004093f75b2 */ /* 0x0010620008000100 */
[----:B------:R0:W2:Y:S01]  /*0350*/  SYNCS.EXCH.64 URZ, [UR9+0x90], UR6 ;  /* 0x00009006093f75b2 */ /* 0x0000a20008000100 */
[----:B------:R0:W3:Y:S01]  /*0360*/  SYNCS.EXCH.64 URZ, [UR9+0x8], UR4 ;  /* 0x00000804093f75b2 */ /* 0x0000e20008000100 */
[----:B------:R0:W4:Y:S01]  /*0370*/  SYNCS.EXCH.64 URZ, [UR9+0x98], UR6 ;  /* 0x00009806093f75b2 */ /* 0x0001220008000100 */
[----:B------:R0:W0:Y:S01]  /*0380*/  SYNCS.EXCH.64 URZ, [UR9+0x10], UR4 ;  /* 0x00001004093f75b2 */ /* 0x0000220008000100 */
        /* <DEDUP_REMOVED lines=31> */
[----:B-1234-:R-:W-:Y:S01]  /*0580*/  NOP ;  /* 0x0000000000007918 */ /* 0x01efe20000000000 */
.L_x_3:
[----:B0-----:R-:W-:Y:S05]  /*0590*/  BSYNC B0 ;  /* 0x0000000000007941 */ /* 0x001fea0003800000 */
.L_x_2:
[----:B------:R-:W-:Y:S01]  /*05a0*/  SHF.R.S32.HI R4, RZ, 0x1f, R5 ;  /* 0x0000001fff047819 */ /* 0x000fe20000011405 */
[----:B------:R-:W0:Y:S01]  /*05b0*/  SHFL.IDX PT, R0, R0, RZ, 0x1f ;  /* 0x00001fff00007589 */ /* 0x000e2200000e0000 */
[----:B------:R-:W-:Y:S01]  /*05c0*/  ELECT P0, URZ, PT ;  /* 0x00000000003f782f */ /* 0x000fe20003800000 */
[----:B------:R-:W1:Y:S01]  /*05d0*/  S2UR UR9, SR_CTAID.X ;  /* 0x00000000000979c3 */ /* 0x000e620000002500 */
[----:B------:R-:W-:Y:S01]  /*05e0*/  LEA.HI R4, R4, R5, RZ, 0x7 ;  /* 0x0000000504047211 */ /* 0x000fe200078f38ff */
[----:B------:R-:W2:Y:S01]  /*05f0*/  S2R R2, SR_CTAID.Y ;  /* 0x0000000000027919 */ /* 0x000ea20000002600 */
[----:B------:R-:W-:Y:S01]  /*0600*/  SHF.R.S32.HI R6, RZ, 0x1f, R3 ;  /* 0x0000001fff067819 */ /* 0x000fe20000011403 */
[----:B------:R-:W-:Y:S01]  /*0610*/  ULDC UR4, c[0x0][0x154] ;  /* 0x0000550000047ab9 */ /* 0x000fe20000000800 */
[----:B------:R-:W-:Y:S01]  /*0620*/  LOP3.LUT R4, R4, 0xffffff80, RZ, 0xc0, !PT ;  /* 0xffffff8004047812 */ /* 0x000fe200078ec0ff */
[----:B------:R-:W-:Y:S01]  /*0630*/  NOP ;  /* 0x0000000000007918 */ /* 0x000fe20000000000 */
[----:B------:R-:W-:Y:S01]  /*0640*/  LEA.HI R6, R6, R3, RZ, 0x2 ;  /* 0x0000000306067211 */ /* 0x000fe200078f10ff */
[----:B------:R-:W3:Y:S01]  /*0650*/  LDC R11, c[0x0][0x148] ;  /* 0x00005200ff0b7b82 */ /* 0x000ee20000000800 */
[----:B------:R-:W-:Y:S01]  /*0660*/  NOP ;  /* 0x0000000000007918 */ /* 0x000fe20000000000 */
[----:B------:R-:W-:Y:S01]  /*0670*/  IMAD.IADD R4, R5, 0x1, -R4 ;  /* 0x0000000105047824 */ /* 0x000fe200078e0a04 */
[----:B------:R-:W-:-:S04]  /*0680*/  LOP3.LUT R6, R6, 0x3ffffffc, RZ, 0xc0, !PT ;  /* 0x3ffffffc06067812 */ /* 0x000fc800078ec0ff */
[----:B------:R-:W-:Y:S01]  /*0690*/  SHF.R.S32.HI R5, RZ, 0x1f, R4 ;  /* 0x0000001fff057819 */ /* 0x000fe20000011404 */
[----:B------:R-:W-:Y:S01]  /*06a0*/  IMAD.IADD R6, R3, 0x1, -R6 ;  /* 0x0000000103067824 */ /* 0x000fe200078e0a06 */
[----:B------:R-:W4:Y:S02]  /*06b0*/  LDC R8, c[0x0][0x144] ;  /* 0x00005100ff087b82 */ /* 0x000f240000000800 */
[----:B------:R-:W-:Y:S02]  /*06c0*/  LEA.HI R5, R5, R4, RZ, 0x3 ;  /* 0x0000000405057211 */ /* 0x000fe400078f18ff */
[----:B0-----:R-:W-:Y:S02]  /*06d0*/  ISETP.NE.OR P0, PT, R0, RZ, !P0 ;  /* 0x000000ff0000720c */ /* 0x001fe40004705670 */
[--C-:B------:R-:W-:Y:S02]  /*06e0*/  SHF.R.S32.HI R0, RZ, 0x3, R5.reuse ;  /* 0x00000003ff007819 */ /* 0x100fe40000011405 */
[----:B------:R-:W-:-:S04]  /*06f0*/  SHF.R.S32.HI R5, RZ, 0x1f, R5 ;  /* 0x0000001fff057819 */ /* 0x000fc80000011405 */
[----:B------:R-:W-:-:S04]  /*0700*/  LEA.HI R5, R5, R0, RZ, 0x2 ;  /* 0x0000000005057211 */ /* 0x000fc800078f10ff */
[----:B------:R-:W-:Y:S01]  /*0710*/  LOP3.LUT R5, R5, 0xfffffffc, RZ, 0xc0, !PT ;  /* 0xfffffffc05057812 */ /* 0x000fe200078ec0ff */
[----:B------:R-:W-:Y:S01]  /*0720*/  VOTEU.ALL UP0, P0 ;  /* 0x00000000003f7886 */ /* 0x000fe20000000000 */
[----:B--2---:R-:W-:Y:S01]  /*0730*/  I2FP.F32.U32 R7, R2 ;  /* 0x0000000200077245 */ /* 0x004fe20000201000 */
[----:B------:R-:W-:Y:S02]  /*0740*/  VOTEU.ALL UP1, P0 ;  /* 0x00000000003f7886 */ /* 0x000fe40000020000 */
[----:B------:R-:W-:Y:S01]  /*0750*/  IMAD.IADD R5, R0, 0x1, -R5 ;  /* 0x0000000100057824 */ /* 0x000fe200078e0a05 */
[----:B------:R-:W0:Y:S01]  /*0760*/  @!UP0 S2UR UR7, SR_CgaCtaId ;  /* 0x00000000000789c3 */ /* 0x000e220000008800 */
[----:B-1----:R-:W-:Y:S01]  /*0770*/  I2FP.F32.U32 R0, UR9 ;  /* 0x0000000900007c45 */ /* 0x002fe20008201000 */
[----:B------:R-:W-:Y:S01]  /*0780*/  FMUL R9, R7, UR4 ;  /* 0x0000000407097c20 */ /* 0x000fe20008400000 */
[----:B------:R-:W-:Y:S01]  /*0790*/  IMAD R5, R6, 0x4, R5 ;  /* 0x0000000406057824 */ /* 0x000fe200078e0205 */
[----:B------:R-:W-:Y:S01]  /*07a0*/  ULDC UR4, c[0x0][0x150] ;  /* 0x0000540000047ab9 */ /* 0x000fe20000000800 */
[----:B------:R-:W-:Y:S01]  /*07b0*/  @!UP0 UMOV UR6, 0x400 ;  /* 0x0000040000068882 */ /* 0x000fe20000000000 */
[----:B------:R-:W-:Y:S01]  /*07c0*/  FMUL R7, R0, UR4 ;  /* 0x0000000400077c20 */ /* 0x000fe20008400000 */
[----:B------:R-:W-:Y:S01]  /*07d0*/  IMAD.SHL.U32 R0, R5, 0x4, RZ ;  /* 0x0000000405007824 */ /* 0x000fe200078e00ff */
[----:B------:R-:W1:Y:S01]  /*07e0*/  LDC R6, c[0x0][0x140] ;  /* 0x00005000ff067b82 */ /* 0x000e620000000800 */
[----:B------:R-:W2:Y:S01]  /*07f0*/  F2I.U32.TRUNC.NTZ R9, R9 ;  /* 0x0000000900097305 */ /* 0x000ea2000020f000 */
[----:B------:R-:W-:-:S02]  /*0800*/  UMOV UR4, 0x20 ;  /* 0x0000002000047882 */ /* 0x000fc40000000000 */
[----:B------:R-:W-:Y:S01]  /*0810*/  LOP3.LUT R10, R5, 0xc, R0, 0x78, !PT ;  /* 0x0000000c050a7812 */ /* 0x000fe200078e7800 */
[----:B------:R-:W-:-:S04]  /*0820*/  @!UP0 UIADD3 UR4, -UR4, 0x100000, URZ ;  /* 0x0010000004048890 */ /* 0x000fc8000fffe13f */
[----:B------:R-:W-:Y:S02]  /*0830*/  @!UP0 USHF.L.U32 UR5, UR4, 0xb, URZ ;  /* 0x0000000b04058899 */ /* 0x000fe4000800063f */
[----:B------:R-:W-:Y:S01]  /*0840*/  @!UP0 USHF.L.U32 UR4, UR4, 0x1, URZ ;  /* 0x0000000104048899 */ /* 0x000fe2000800063f */
[----:B------:R-:W5:Y:S01]  /*0850*/  F2I.U32.TRUNC.NTZ R7, R7 ;  /* 0x0000000700077305 */ /* 0x000f62000020f000 */
[----:B------:R1:W-:Y:S01]  /*0860*/  STL [R1+0x78], R10 ;  /* 0x0000780a01007387 */ /* 0x0003e20000100800 */
[----:B--2---:R-:W-:Y:S01]  /*0870*/  IMAD.MOV R12, RZ, RZ, -R9 ;  /* 0x000000ffff0c7224 */ /* 0x004fe200078e0a09 */
[----:B0-----:R-:W-:Y:S01]  /*0880*/  @!UP0 ULEA UR6, UR7, UR6, 0x18 ;  /* 0x0000000607068291 */ /* 0x001fe2000f8ec03f */
[----:B------:R-:W-:Y:S02]  /*0890*/  VOTEU.ALL UP0, P0 ;  /* 0x00000000003f7886 */ /* 0x000fe40000000000 */
[----:B---3--:R-:W-:Y:S01]  /*08a0*/  IMAD R5, R11, R12, R2 ;  /* 0x0000000c0b057224 */ /* 0x008fe200078e0202 */
[----:B------:R-:W-:-:S02]  /*08b0*/  LOP3.LUT P0, RZ, R4, 0x7, RZ, 0xc0, !PT ;  /* 0x0000000704ff7812 */ /* 0x000fc4000780c0ff */
[----:B-1----:R-:W-:Y:S01]  /*08c0*/  ISETP.EQ.U32.AND P3, PT, R6, 0x1, PT ;  /* 0x000000010600780c */ /* 0x002fe20003f62070 */
[----:B-----5:R-:W-:Y:S01]  /*08d0*/  IMAD.MOV R7, RZ, RZ, -R7 ;  /* 0x000000ffff077224 */ /* 0x020fe200078e0a07 */
[----:B------:R-:W-:Y:S02]  /*08e0*/  ISETP.NE.AND P1, PT, R5, R10, PT ;  /* 0x0000000a0500720c */ /* 0x000fe40003f25270 */
[----:B------:R-:W-:Y:S01]  /*08f0*/  ISETP.LT.U32.AND P0, PT, R10, 0x2, !P0 ;  /* 0x000000020a00780c */ /* 0x000fe20004701070 */
[----:B----4-:R-:W-:Y:S01]  /*0900*/  IMAD R0, R8, R7, UR9 ;  /* 0x0000000908007e24 */ /* 0x010fe2000f8e0207 */
[----:B------:R-:W0:Y:S02]  /*0910*/  FENCE.VIEW.ASYNC.S ;  /* 0x00000000000073c6 */ /* 0x000e240000000000 */
[----:B0-----:R0:W1:Y:S02]  /*0920*/  @!UP0 SYNCS.EXCH.64 URZ, [UR6+0x130], UR4 ;  /* 0x00013004063f85b2 */ /* 0x0010640008000100 */
[----:B------:R-:W-:-:S04]  /*0930*/  ISETP.EQ.OR P1, PT, R0, RZ, !P1 ;  /* 0x000000ff0000720c */ /* 0x000fc80004f22670 */
[----:B------:R-:W-:Y:S01]  /*0940*/  PLOP3.LUT P0, PT, P0, P1, PT, 0x80, 0x0 ;  /* 0x000000000000781c */ /* 0x000fe20000703070 */
[----:B------:R0:W2:Y:S01]  /*0950*/  @!UP1 SYNCS.EXCH.64 URZ, [UR6+0x138], UR4 ;  /* 0x00013804063f95b2 */ /* 0x0000a20008000100 */
[----:B------:R-:W-:Y:S01]  /*0960*/  NOP ;  /* 0x0000000000007918 */ /* 0x000fe20000000000 */
[----:B------:R-:W-:Y:S10]  /*0970*/  @!P3 BRA `(.L_x_4) ;  /* 0x000000000008b947 */ /* 0x000ff40003800000 */
[----:B-12---:R-:W-:Y:S01]  /*0980*/  UCGABAR_ARV ;  /* 0x00000000000079c7 */ /* 0x006fe20008000000 */
[----:B------:R-:W-:Y:S05]  /*0990*/  BRA `(.L_x_5) ;  /* 0x0000000000047947 */ /* 0x000fea0003800000 */
.L_x_4:
[----:B-12---:R-:W-:Y:S01]  /*09a0*/  NOP ;  /* 0x0000000000007918 */ /* 0x006fe20000000000 */
.L_x_5:
[----:B------:R-:W1:Y:S01]  /*09b0*/  LDC R3, c[0x0][0x65c] ;  /* 0x00019700ff037b82 */ /* 0x000e620000000800 */
[----:B------:R-:W-:Y:S02]  /*09c0*/  IMAD.U32 R4, RZ, RZ, UR9 ;  /* 0x00000009ff047e24 */ /* 0x000fe4000f8e00ff */
[----:B------:R-:W-:Y:S01]  /*09d0*/  IMAD.MOV.U32 R5, RZ, RZ, RZ ;  /* 0x000000ffff057224 */ /* 0x000fe200078e00ff */
[----:B-1----:R-:W-:-:S13]  /*09e0*/  ISETP.NE.AND P4, PT, R3, 0x1, PT ;  /* 0x000000010300780c */ /* 0x002fda0003f85270 */
[----:B------:R-:W1:Y:S01]  /*09f0*/  @P4 LDC R7, c[0x0][0x10] ;  /* 0x00000400ff074b82 */ /* 0x000e620000000800 */
[----:B------:R-:W-:Y:S02]  /*0a00*/  @P4 IMAD.MOV.U32 R3, RZ, RZ, RZ ;  /* 0x000000ffff034224 */ /* 0x000fe400078e00ff */
[----:B------:R-:W-:-:S05]  /*0a10*/  @P4 IMAD.MOV.U32 R13, RZ, RZ, RZ ;  /* 0x000000ffff0d4224 */ /* 0x000fca00078e00ff */
[----:B------:R-:W2:Y:S01]  /*0a20*/  @!P4 LDC R9, c[0x0][0xc] ;  /* 0x00000300ff09cb82 */ /* 0x000ea20000000800 */
[----:B-1----:R-:W-:-:S04]  /*0a30*/  @P4 IMAD.WIDE.U32 R6, R7, UR9, R2 ;  /* 0x0000000907064c25 */ /* 0x002fc8000f8e0002 */
[----:B------:R-:W-:Y:S02]  /*0a40*/  @P4 IMAD.MOV.U32 R19, RZ, RZ, R6 ;  /* 0x000000ffff134224 */ /* 0x000fe400078e0006 */
[----:B------:R-:W-:Y:S02]  /*0a50*/  @P4 IMAD.IADD R23, R7, 0x1, R13 ;  /* 0x0000000107174824 */ /* 0x000fe400078e020d */
[----:B--2---:R-:W-:-:S04]  /*0a60*/  @!P4 IMAD.WIDE.U32 R4, R2, R9, R4 ;  /* 0x000000090204c225 */ /* 0x004fc800078e0004 */
[----:B------:R-:W-:Y:S02]  /*0a70*/  @!P4 IMAD.MOV.U32 R19, RZ, RZ, R4 ;  /* 0x000000ffff13c224 */ /* 0x000fe400078e0004 */
[----:B------:R-:W-:-:S03]  /*0a80*/  @!P4 IMAD.MOV.U32 R23, RZ, RZ, R5 ;  /* 0x000000ffff17c224 */ /* 0x000fc600078e0005 */
[----:B------:R1:W-:Y:S04]  /*0a90*/  STL [R1+0x80], R19 ;  /* 0x0000801301007387 */ /* 0x0003e80000100800 */
[----:B------:R1:W-:Y:S01]  /*0aa0*/  STL [R1+0x7c], R23 ;  /* 0x00007c1701007387 */ /* 0x0003e20000100800 */
[----:B------:R-:W-:Y:S05]  /*0ab0*/  @!P3 BRA `(.L_x_6) ;  /* 0x00000000000cb947 */ /* 0x000fea0003800000 */
[----:B------:R-:W-:Y:S01]  /*0ac0*/  UCGABAR_WAIT ;  /* 0x0000000000007dc7 */ /* 0x000fe20008000000 */
[----:B------:R-:W-:Y:S01]  /*0ad0*/  CCTL.IVALL ;  /* 0x00000000ff00798f */ /* 0x000fe20002000000 */
[----:B------:R-:W-:Y:S05]  /*0ae0*/  BRA `(.L_x_7) ;  /* 0x0000000000047947 */ /* 0x000fea0003800000 */
.L_x_6:
[----:B------:R-:W-:Y:S06]  /*0af0*/  BAR.SYNC.DEFER_BLOCKING 0x0 ;  /* 0x0000000000007b1d */ /* 0x000fec0000010000 */
.L_x_7:
[----:B------:R-:W-:Y:S05]  /*0b00*/  @!P2 BRA `(.L_x_8) ;  /* 0x000000e000dca947 */ /* 0x000fea0003800000 */
[----:B------:R-:W-:-:S06]  /*0b10*/  UISETP.GT.U32.AND UP0, UPT, UR10, 0x1, UPT ;  /* 0x000000010a00788c */ /* 0x000fcc000bf04070 */
[----:B------:R-:W-:-:S13]  /*0b20*/  PLOP3.LUT P1, PT, PT, PT, UP0, 0x80, 0x0 ;  /* 0x000000000000781c */ /* 0x000fda0003f2f008 */
[----:B0-----:R-:W-:Y:S05]  /*0b30*/  @P1 EXIT ;  /* 0x000000000000194d */ /* 0x001fea0003800000 */
[----:B------:R-:W-:Y:S01]  /*0b40*/  IMAD.MOV.U32 R6, RZ, RZ, -0x1 ;  /* 0xffffffffff067424 */ /* 0x000fe200078e00ff */
[----:B------:R-:W-:Y:S01]  /*0b50*/  ULDC.64 UR4, c[0x0][0x650] ;  /* 0x0001940000047ab9 */ /* 0x000fe20000000a00 */
[----:B------:R-:W-:Y:S01]  /*0b60*/  IMAD.MOV.U32 R5, RZ, RZ, -0x1 ;  /* 0xffffffffff057424 */ /* 0x000fe200078e00ff */
[----:B------:R-:W-:Y:S01]  /*0b70*/  ISETP.GE.U32.AND P1, PT, R19, UR4, PT ;  /* 0x0000000413007c0c */ /* 0x000fe2000bf26070 */
[----:B------:R-:W-:Y:S01]  /*0b80*/  UMOV UR22, 0xffffffff ;  /* 0xffffffff00167882 */ /* 0x000fe20000000000 */
[----:B------:R0:W-:Y:S01]  /*0b90*/  STL [R1+0x88], R6 ;  /* 0x0000880601007387 */ /* 0x0001e20000100800 */
[----:B------:R-:W-:Y:S02]  /*0ba0*/  PRMT R4, RZ, 0x7610, R4 ;  /* 0x00007610ff047816 */ /* 0x000fe40000000004 */
[----:B------:R-:W-:Y:S01]  /*0bb0*/  ISETP.GE.U32.AND.EX P1, PT, R23, UR5, PT, P1 ;  /* 0x0000000517007c0c */ /* 0x000fe2000bf26110 */
[----:B------:R0:W-:-:S12]  /*0bc0*/  STL [R1+0x84], R5 ;  /* 0x0000840501007387 */ /* 0x0001d80000100800 */
[----:B0-----:R-:W-:Y:S05]  /*0bd0*/  @P1 BRA `(.L_x_9) ;  /* 0x0000000400381947 */ /* 0x001fea0003800000 */
[----:B------:R-:W0:Y:S01]  /*0be0*/  LDC.64 R14, c[0x0][0x628] ;  /* 0x00018a00ff0e7b82 */ /* 0x000e220000000a00 */
[----:B------:R-:W-:Y:S02]  /*0bf0*/  IMAD.MOV.U32 R4, RZ, RZ, R19 ;  /* 0x000000ffff047224 */ /* 0x000fe400078e0013 */
[----:B------:R-:W-:-:S05]  /*0c00*/  IMAD.MOV.U32 R5, RZ, RZ, R23 ;  /* 0x000000ffff057224 */ /* 0x000fca00078e0017 */
[----:B------:R-:W2:Y:S08]  /*0c10*/  LDC R10, c[0x0][0x630] ;  /* 0x00018c00ff0a7b82 */ /* 0x000eb00000000800 */
[----:B------:R-:W3:Y:S01]  /*0c20*/  LDC.64 R16, c[0x0][0x620] ;  /* 0x00018800ff107b82 */ /* 0x000ee20000000a00 */
[----:B0-----:R-:W-:-:S04]  /*0c30*/  ISETP.NE.U32.AND P1, PT, R14, RZ, PT ;  /* 0x000000ff0e00720c */ /* 0x001fc80003f25070 */
[----:B------:R-:W-:-:S13]  /*0c40*/  ISETP.NE.AND.EX P1, PT, R15, RZ, PT, P1 ;  /* 0x000000ff0f00720c */ /* 0x000fda0003f25310 */
[----:B--23--:R-:W-:Y:S05]  /*0c50*/  @!P1 BRA `(.L_x_10) ;  /* 0x0000000000289947 */ /* 0x00cfea0003800000 */
[----:B------:R-:W0:Y:S02]  /*0c60*/  LDC R9, c[0x0][0x634] ;  /* 0x00018d00ff097b82 */ /* 0x000e240000000800 */
[----:B0-----:R-:W-:-:S05]  /*0c70*/  IADD3 R9, P1, R19, R9, RZ ;  /* 0x0000000913097210 */ /* 0x001fca0007f3e0ff */
[----:B------:R-:W-:-:S04]  /*0c80*/  IMAD.X R13, RZ, RZ, R23, P1 ;  /* 0x000000ffff0d7224 */ /* 0x000fc800008e0617 */
[----:B------:R-:W-:-:S04]  /*0c90*/  IMAD.WIDE.U32 R4, R13, R14, RZ ;  /* 0x0000000e0d047225 */ /* 0x000fc800078e00ff */
[----:B------:R-:W-:-:S04]  /*0ca0*/  IMAD.WIDE.U32 R6, P1, R9, R15, R4 ;  /* 0x0000000f09067225 */ /* 0x000fc80007820004 */
[----:B------:R-:W-:-:S04]  /*0cb0*/  IMAD.WIDE.U32 R4, R9, R14, RZ ;  /* 0x0000000e09047225 */ /* 0x000fc800078e00ff */
[----:B------:R-:W-:Y:S01]  /*0cc0*/  IMAD.X R9, RZ, RZ, RZ, P1 ;  /* 0x000000ffff097224 */ /* 0x000fe200008e06ff */
[----:B------:R-:W-:Y:S01]  /*0cd0*/  IADD3 RZ, P1, R5, R6, RZ ;  /* 0x0000000605ff7210 */ /* 0x000fe20007f3e0ff */
[----:B------:R-:W-:-:S04]  /*0ce0*/  IMAD.MOV.U32 R8, RZ, RZ, R7 ;  /* 0x000000ffff087224 */ /* 0x000fc800078e0007 */
[----:B------:R-:W-:-:S08]  /*0cf0*/  IMAD.WIDE.U32.X R4, R13, R15, R8, P1 ;  /* 0x0000000f0d047225 */ /* 0x000fd000008e0408 */
.L_x_10:
[----:B------:R-:W0:Y:S01]  /*0d00*/  LDC.64 R20, c[0x0][0x640] ;  /* 0x00019000ff147b82 */ /* 0x000e220000000a00 */
[-C--:B------:R-:W-:Y:S01]  /*0d10*/  SHF.R.U64 R22, R4, R10.reuse, R5 ;  /* 0x0000000a04167219 */ /* 0x080fe20000001205 */
[----:B------:R-:W-:Y:S01]  /*0d20*/  IMAD.MOV.U32 R4, RZ, RZ, R19 ;  /* 0x000000ffff047224 */ /* 0x000fe200078e0013 */
[----:B------:R-:W-:Y:S01]  /*0d30*/  SHF.R.U32.HI R3, RZ, R10, R5 ;  /* 0x0000000aff037219 */ /* 0x000fe20000011605 */
[----:B------:R-:W-:Y:S01]  /*0d40*/  IMAD.MOV.U32 R5, RZ, RZ, R23 ;  /* 0x000000ffff057224 */ /* 0x000fe200078e0017 */
[----:B------:R-:W-:Y:S01]  /*0d50*/  IADD3 R7, P1, RZ, -R22, RZ ;  /* 0x80000016ff077210 */ /* 0x000fe20007f3e0ff */
[----:B-1----:R-:W-:Y:S02]  /*0d60*/  IMAD R23, R11, R12, R2 ;  /* 0x0000000c0b177224 */ /* 0x002fe400078e0202 */
[----:B------:R-:W1:Y:S01]  /*0d70*/  LDC R8, c[0x0][0x618] ;  /* 0x00018600ff087b82 */ /* 0x000e620000000800 */
[----:B------:R-:W-:Y:S02]  /*0d80*/  IMAD.MOV.U32 R11, RZ, RZ, 0x1 ;  /* 0x00000001ff0b7424 */ /* 0x000fe400078e00ff */
[----:B------:R-:W-:-:S02]  /*0d90*/  IMAD.X R3, RZ, RZ, ~R3, P1 ;  /* 0x000000ffff037224 */ /* 0x000fc400008e0e03 */
[----:B------:R-:W-:-:S03]  /*0da0*/  IMAD.WIDE.U32 R4, R7, R16, R4 ;  /* 0x0000001007047225 */ /* 0x000fc600078e0004 */
[----:B------:R-:W2:Y:S01]  /*0db0*/  LDC R14, c[0x0][0x608] ;  /* 0x00018200ff0e7b82 */ /* 0x000ea20000000800 */
[----:B------:R-:W-:-:S04]  /*0dc0*/  IMAD R6, R3, R16, RZ ;  /* 0x0000001003067224 */ /* 0x000fc800078e02ff */
[----:B------:R-:W-:-:S03]  /*0dd0*/  IMAD R3, R7, R17, R6 ;  /* 0x0000001107037224 */ /* 0x000fc600078e0206 */
[----:B------:R-:W3:Y:S01]  /*0de0*/  LDC R18, c[0x0][0x658] ;  /* 0x00019600ff127b82 */ /* 0x000ee20000000800 */
[----:B------:R-:W-:Y:S01]  /*0df0*/  IMAD.IADD R3, R5, 0x1, R3 ;  /* 0x0000000105037824 */ /* 0x000fe200078e0203 */
[----:B0-----:R-:W-:Y:S01]  /*0e00*/  ISETP.NE.U32.AND P1, PT, R20, RZ, PT ;  /* 0x000000ff1400720c */ /* 0x001fe20003f25070 */
[----:B------:R-:W-:-:S03]  /*0e10*/  IMAD.MOV.U32 R5, RZ, RZ, -0x1 ;  /* 0xffffffffff057424 */ /* 0x000fc600078e00ff */
[----:B------:R-:W-:Y:S02]  /*0e20*/  ISETP.NE.AND.EX P1, PT, R21, RZ, PT, P1 ;  /* 0x000000ff1500720c */ /* 0x000fe40003f25310 */
[----:B------:R-:W0:Y:S01]  /*0e30*/  LDC R13, c[0x0][0x600] ;  /* 0x00018000ff0d7b82 */ /* 0x000e220000000800 */
[-CC-:B-1----:R-:W-:Y:S02]  /*0e40*/  SHF.R.U64 R10, R4, R8.reuse, R3.reuse ;  /* 0x00000008040a7219 */ /* 0x182fe40000001203 */
[----:B------:R-:W-:-:S05]  /*0e50*/  SHF.R.U32.HI R3, RZ, R8, R3 ;  /* 0x00000008ff037219 */ /* 0x000fca0000011603 */
[----:B------:R-:W1:Y:S01]  /*0e60*/  LDC R15, c[0x0][0x648] ;  /* 0x00019200ff0f7b82 */ /* 0x000e620000000800 */
[-CC-:B--2---:R-:W-:Y:S02]  /*0e70*/  SHF.R.U64 R19, R10, R14.reuse, R3.reuse ;  /* 0x0000000e0a137219 */ /* 0x184fe40000001203 */
[----:B------:R-:W-:-:S05]  /*0e80*/  SHF.R.U32.HI R3, RZ, R14, R3 ;  /* 0x0000000eff037219 */ /* 0x000fca0000011603 */
[----:B------:R-:W2:Y:S01]  /*0e90*/  LDC R17, c[0x0][0x638] ;  /* 0x00018e00ff117b82 */ /* 0x000ea20000000800 */
[-C--:B---3--:R-:W-:Y:S02]  /*0ea0*/  SHF.L.U32 R2, R5, R18.reuse, RZ ;  /* 0x0000001205027219 */ /* 0x088fe400000006ff */
[--C-:B------:R-:W-:Y:S02]  /*0eb0*/  SHF.R.U64 R12, R19, R18, R3.reuse ;  /* 0x00000012130c7219 */ /* 0x100fe40000001203 */
[----:B------:R-:W-:Y:S02]  /*0ec0*/  LOP3.LUT R8, RZ, R2, RZ, 0x33, !PT ;  /* 0x00000002ff087212 */ /* 0x000fe400078e33ff */
[----:B------:R-:W-:Y:S01]  /*0ed0*/  SHF.R.U32.HI R3, RZ, R18, R3 ;  /* 0x00000012ff037219 */ /* 0x000fe20000011603 */
[----:B------:R-:W3:Y:S01]  /*0ee0*/  LDC R16, c[0x0][0x610] ;  /* 0x00018400ff107b82 */ /* 0x000ee20000000800 */
[----:B------:R-:W-:Y:S01]  /*0ef0*/  IMAD.MOV.U32 R2, RZ, RZ, R12 ;  /* 0x000000ffff027224 */ /* 0x000fe200078e000c */
[----:B------:R-:W-:Y:S06]  /*0f00*/  @!P1 BRA `(.L_x_11) ;  /* 0x0000000000289947 */ /* 0x000fec0003800000 */
[----:B------:R-:W4:Y:S02]  /*0f10*/  LDC R7, c[0x0][0x64c] ;  /* 0x00019300ff077b82 */ /* 0x000f240000000800 */
[----:B----4-:R-:W-:-:S05]  /*0f20*/  IADD3 R7, P1, R12, R7, RZ ;  /* 0x000000070c077210 */ /* 0x010fca0007f3e0ff */
        /* <DEDUP_REMOVED lines=8> */
.L_x_11:
[----:B-1----:R-:W-:Y:S01]  /*0fb0*/  SHF.R.U64 R4, R2, R15, R3 ;  /* 0x0000000f02047219 */ /* 0x002fe20000001203 */
[----:B0-----:R-:W-:Y:S01]  /*0fc0*/  VIADD R5, R13, 0xffffffff ;  /* 0xffffffff0d057836 */ /* 0x001fe20000000000 */
[----:B------:R-:W-:Y:S02]  /*0fd0*/  SHF.L.U32 R2, R11, R18, RZ ;  /* 0x000000120b027219 */ /* 0x000fe400000006ff */
[----:B------:R-:W-:Y:S01]  /*0fe0*/  LOP3.LUT R3, R19, R8, RZ, 0xc0, !PT ;  /* 0x0000000813037212 */ /* 0x000fe200078ec0ff */
[----:B------:R-:W-:Y:S01]  /*0ff0*/  IMAD.MOV R6, RZ, RZ, -R4 ;  /* 0x000000ffff067224 */ /* 0x000fe200078e0a04 */
[----:B------:R-:W-:Y:S02]  /*1000*/  SEL R0, R0, R23, !P4 ;  /* 0x0000001700007207 */ /* 0x000fe40006000000 */
[----:B------:R-:W-:Y:S01]  /*1010*/  LOP3.LUT R5, R10, R5, RZ, 0xc0, !PT ;  /* 0x000000050a057212 */ /* 0x000fe200078ec0ff */
[----:B------:R-:W-:Y:S01]  /*1020*/  IMAD R3, R2, R4, R3 ;  /* 0x0000000402037224 */ /* 0x000fe200078e0203 */
[----:B------:R-:W-:Y:S01]  /*1030*/  R2UR UR22, R22 ;  /* 0x00000000161672ca */ /* 0x000fe200000e0000 */
[----:B--2---:R-:W-:-:S02]  /*1040*/  IMAD R2, R6, R17, R12 ;  /* 0x0000001106027224 */ /* 0x004fc400078e020c */
[----:B---3--:R-:W-:Y:S02]  /*1050*/  IMAD R0, R3, R16, R0 ;  /* 0x0000001003007224 */ /* 0x008fe400078e0200 */
[----:B------:R-:W-:Y:S02]  /*1060*/  IMAD R3, R2, R13, R5 ;  /* 0x0000000d02037224 */ /* 0x000fe400078e0205 */
[----:B------:R-:W-:-:S03]  /*1070*/  IMAD.MOV.U32 R4, RZ, RZ, 0x1 ;  /* 0x00000001ff047424 */ /* 0x000fc600078e00ff */
[----:B------:R-:W-:Y:S02]  /*1080*/  SEL R2, R3, R0, !P4 ;  /* 0x0000000003027207 */ /* 0x000fe40006000000 */
[----:B------:R-:W-:-:S03]  /*1090*/  SEL R0, R0, R3, !P4 ;  /* 0x0000000300007207 */ /* 0x000fc60006000000 */
[----:B------:R0:W-:Y:S04]  /*10a0*/  STL [R1+0x84], R2 ;  /* 0x0000840201007387 */ /* 0x0001e80000100800 */
[----:B------:R0:W-:Y:S02]  /*10b0*/  STL [R1+0x88], R0 ;  /* 0x0000880001007387 */ /* 0x0001e40000100800 */
.L_x_9:
[----:B------:R-:W-:-:S08]  /*10c0*/  NOP ;  /* 0x0000000000007918 */ /* 0x000fd00000000000 */
[----:B------:R-:W2:Y:S02]  /*10d0*/  USETMAXREG.TRY_ALLOC.CTAPOOL UP0, 0xe8 ;  /* 0x000000e8000079c8 */ /* 0x000ea40008000600 */
[----:B--2---:R-:W-:-:S13]  /*10e0*/  PLOP3.LUT P1, PT, PT, PT, UP0, 0x80, 0x0 ;  /* 0x000000000000781c */ /* 0x004fda0003f2f008 */
[----:B------:R-:W-:Y:S05]  /*10f0*/  @!P1 BRA `(.L_x_9) ;  /* 0xfffffffc00f09947 */ /* 0x000fea000383ffff */
[----:B------:R-:W-:Y:S01]  /*1100*/  ULDC.64 UR4, c[0x0][0x598] ;  /* 0x0001660000047ab9 */ /* 0x000fe20000000a00 */
[----:B------:R-:W-:Y:S01]  /*1110*/  ULDC.64 UR16, c[0x0][0x208] ;  /* 0x0000820000107ab9 */ /* 0x000fe20000000a00 */
[----:B------:R-:W-:-:S04]  /*1120*/  ISETP.NE.U32.AND P1, PT, RZ, UR4, PT ;  /* 0x00000004ff007c0c */ /* 0x000fc8000bf25070 */
[----:B------:R-:W-:-:S13]  /*1130*/  ISETP.NE.AND.EX P1, PT, RZ, UR5, PT, P1 ;  /* 0x00000005ff007c0c */ /* 0x000fda000bf25310 */
[----:B------:R-:W-:Y:S05]  /*1140*/  @!P1 BRA `(.L_x_12) ;  /* 0x0000000000209947 */ /* 0x000fea0003800000 */
[----:B0-----:R-:W0:Y:S02]  /*1150*/  LDC.64 R2, c[0x0][0x598] ;  /* 0x00016600ff027b82 */ /* 0x001e240000000a00 */
[----:B0-----:R-:W2:Y:S02]  /*1160*/  LDG.E.64 R2, desc[UR16][R2.64] ;  /* 0x0000001002027981 */ /* 0x001ea4000c1e1b00 */
[----:B--2---:R-:W-:-:S04]  /*1170*/  ISETP.NE.U32.AND P1, PT, R2, RZ, PT ;  /* 0x000000ff0200720c */ /* 0x004fc80003f25070 */
[----:B------:R-:W-:-:S13]  /*1180*/  ISETP.NE.AND.EX P1, PT, R3, RZ, PT, P1 ;  /* 0x000000ff0300720c */ /* 0x000fda0003f25310 */
[----:B------:R-:W-:Y:S05]  /*1190*/  @!P1 BRA `(.L_x_12) ;  /* 0x00000000000c9947 */ /* 0x000fea0003800000 */
[----:B------:R-:W2:Y:S02]  /*11a0*/  LD.E R2, desc[UR16][R2.64] ;  /* 0x0000001002027980 */ /* 0x000ea4000c101900 */
[----:B--2---:R-:W-:Y:S01]  /*11b0*/  R2UR UR20, R2 ;  /* 0x00000000021472ca */ /* 0x004fe200000e0000 */
[----:B------:R-:W-:-:S14]  /*11c0*/  BRA `(.L_x_13) ;  /* 0x0000000000247947 */ /* 0x000fdc0003800000 */
.L_x_12:
[----:B------:R-:W-:Y:S02]  /*11d0*/  ULDC.64 UR4, c[0x0][0x588] ;  /* 0x0001620000047ab9 */ /* 0x000fe40000000a00 */
[----:B------:R-:W-:-:S04]  /*11e0*/  ISETP.NE.U32.AND P1, PT, RZ, UR4, PT ;  /* 0x00000004ff007c0c */ /* 0x000fc8000bf25070 */
[----:B------:R-:W-:-:S13]  /*11f0*/  ISETP.NE.AND.EX P1, PT, RZ, UR5, PT, P1 ;  /* 0x00000005ff007c0c */ /* 0x000fda000bf25310 */
[----:B------:R-:W-:Y:S05]  /*1200*/  @!P1 BRA `(.L_x_14) ;  /* 0x0000000000109947 */ /* 0x000fea0003800000 */
[----:B0-----:R-:W0:Y:S02]  /*1210*/  LDC.64 R2, c[0x0][0x588] ;  /* 0x00016200ff027b82 */ /* 0x001e240000000a00 */
[----:B0-----:R-:W2:Y:S02]  /*1220*/  LDG.E R2, desc[UR16][R2.64] ;  /* 0x0000001002027981 */ /* 0x001ea4000c1e1900 */
[----:B--2---:R-:W-:Y:S01]  /*1230*/  R2UR UR20, R2 ;  /* 0x00000000021472ca */ /* 0x004fe200000e0000 */
[----:B------:R-:W-:-:S14]  /*1240*/  BRA `(.L_x_13) ;  /* 0x0000000000047947 */ /* 0x000fdc0003800000 */
.L_x_14:
[----:B------:R-:W-:-:S05]  /*1250*/  ULDC UR20, c[0x0][0x580] ;  /* 0x0001600000147ab9 */ /* 0x000fca0000000800 */
.L_x_13:
[----:B------:R-:W-:Y:S02]  /*1260*/  ULDC.64 UR4, c[0x0][0x5a0] ;  /* 0x0001680000047ab9 */ /* 0x000fe40000000a00 */
        /* <DEDUP_REMOVED lines=11> */
.L_x_15:
        /* <DEDUP_REMOVED lines=8> */
.L_x_17:
[----:B------:R-:W-:-:S05]  /*13a0*/  ULDC UR21, c[0x0][0x584] ;  /* 0x0001610000157ab9 */ /* 0x000fca0000000800 */
.L_x_16:
[----:B------:R-:W-:-:S13]  /*13b0*/  LOP3.LUT P1, RZ, R4, 0xff, RZ, 0xc0, !PT ;  /* 0x000000ff04ff7812 */ /* 0x000fda000782c0ff */
[----:B------:R-:W-:Y:S05]  /*13c0*/  @!P1 EXIT ;  /* 0x000000000000994d */ /* 0x000fea0003800000 */
[----:B------:R-:W-:Y:S01]  /*13d0*/  ULDC UR4, c[0x0][0x28c] ;  /* 0x0000a30000047ab9 */ /* 0x000fe20000000800 */
[----:B------:R-:W-:Y:S02]  /*13e0*/  ULOP3.LUT UR23, UR13, 0x1, URZ, 0xfc, !UPT ;  /* 0x000000010d177892 */ /* 0x000fe4000f8efc3f */
[----:B------:R-:W-:-:S04]  /*13f0*/  UIADD3 UR4, UR4, 0x1f, URZ ;  /* 0x0000001f04047890 */ /* 0x000fc8000fffe03f */
[----:B------:R-:W-:-:S04]  /*1400*/  USHF.R.S32.HI UR5, URZ, 0x1f, UR4 ;  /* 0x0000001f3f057899 */ /* 0x000fc80008011404 */
[----:B------:R-:W-:-:S03]  /*1410*/  ULEA.HI UR5, UR5, UR4, URZ, 0x5 ;  /* 0x0000000405057291 */ /* 0x000fc6000f8f283f */
[----:B------:R-:W-:Y:S01]  /*1420*/  UMOV UR4, URZ ;  /* 0x0000003f00047c82 */ /* 0x000fe20008000000 */
[----:B------:R-:W-:-:S03]  /*1430*/  USHF.R.S32.HI UR12, URZ, 0x5, UR5 ;  /* 0x000000053f0c7899 */ /* 0x000fc60008011405 */
[----:B------:R-:W-:-:S09]  /*1440*/  UMOV UR5, URZ ;  /* 0x0000003f00057c82 */ /* 0x000fd20008000000 */
.L_x_300:
[----:B0-----:R-:W0:Y:S01]  /*1450*/  S2R R0, SR_TID.X ;  /* 0x0000000000007919 */ /* 0x001e220000002100 */
[----:B--2---:R-:W2:Y:S01]  /*1460*/  S2UR UR11, SR_CgaCtaId ;  /* 0x00000000000b79c3 */ /* 0x004ea20000008800 */
[----:B------:R-:W-:Y:S01]  /*1470*/  UMOV UR14, 0x400 ;  /* 0x00000400000e7882 */ /* 0x000fe20000000000 */
[----:B------:R-:W-:Y:S01]  /*1480*/  UMOV UR6, URZ ;  /* 0x0000003f00067c82 */ /* 0x000fe20008000000 */
[----:B------:R-:W-:Y:S01]  /*1490*/  STL [R1+0x74], RZ ;  /* 0x000074ff01007387 */ /* 0x000fe20000100800 */
[----:B------:R-:W-:Y:S01]  /*14a0*/  UMOV UR7, URZ ;  /* 0x0000003f00077c82 */ /* 0x000fe20008000000 */
[----:B------:R-:W-:Y:S01]  /*14b0*/  UMOV UR8, URZ ;  /* 0x0000003f00087c82 */ /* 0x000fe20008000000 */
[----:B------:R-:W-:Y:S01]  /*14c0*/  UMOV UR18, UR5 ;  /* 0x0000000500127c82 */ /* 0x000fe20008000000 */
[----:B------:R-:W-:Y:S01]  /*14d0*/  STL [R1+0x70], RZ ;  /* 0x000070ff01007387 */ /* 0x000fe20000100800 */
[----:B---3--:R-:W3:Y:S01]  /*14e0*/  LDC R2, c[0x0][0x28c] ;  /* 0x0000a300ff027b82 */ /* 0x008ee20000000800 */
[----:B------:R-:W-:-:S02]  /*14f0*/  CS2R R4, SRZ ;  /* 0x0000000000047805 */ /* 0x000fc4000001ff00 */
[----:B------:R-:W-:Y:S01]  /*1500*/  CS2R R6, SRZ ;  /* 0x0000000000067805 */ /* 0x000fe2000001ff00 */
[----:B------:R-:W-:Y:S01]  /*1510*/  STL [R1+0x6c], RZ ;  /* 0x00006cff01007387 */ /* 0x000fe20000100800 */
[----:B------:R-:W-:Y:S02]  /*1520*/  CS2R R8, SRZ ;  /* 0x0000000000087805 */ /* 0x000fe4000001ff00 */
[----:B------:R-:W-:Y:S02]  /*1530*/  CS2R R10, SRZ ;  /* 0x00000000000a7805 */ /* 0x000fe4000001ff00 */
[----:B------:R-:W-:Y:S01]  /*1540*/  CS2R R12, SRZ ;  /* 0x00000000000c7805 */ /* 0x000fe2000001ff00 */
[----:B------:R-:W-:Y:S01]  /*1550*/  STL [R1+0x68], RZ ;  /* 0x000068ff01007387 */ /* 0x000fe20000100800 */
[----:B------:R-:W-:Y:S02]  /*1560*/  CS2R R14, SRZ ;  /* 0x00000000000e7805 */ /* 0x000fe4000001ff00 */
[----:B------:R-:W-:-:S02]  /*1570*/  CS2R R16, SRZ ;  /* 0x0000000000107805 */ /* 0x000fc4000001ff00 */
[----:B-1----:R-:W-:Y:S01]  /*1580*/  CS2R R18, SRZ ;  /* 0x0000000000127805 */ /* 0x002fe2000001ff00 */
[----:B------:R-:W-:Y:S01]  /*1590*/  STL [R1+0x64], RZ ;  /* 0x000064ff01007387 */ /* 0x000fe20000100800 */
[----:B------:R-:W-:Y:S02]  /*15a0*/  CS2R R20, SRZ ;  /* 0x0000000000147805 */ /* 0x000fe4000001ff00 */
[----:B------:R-:W-:Y:S02]  /*15b0*/  CS2R R22, SRZ ;  /* 0x0000000000167805 */ /* 0x000fe4000001ff00 */
[----:B------:R-:W-:Y:S01]  /*15c0*/  CS2R R152, SRZ ;  /* 0x0000000000987805 */ /* 0x000fe2000001ff00 */
[----:B------:R-:W-:Y:S01]  /*15d0*/  STL [R1+0x60], RZ ;  /* 0x000060ff01007387 */ /* 0x000fe20000100800 */
[----:B--2---:R-:W-:Y:S01]  /*15e0*/  ULEA UR14, UR11, UR14, 0x18 ;  /* 0x0000000e0b0e7291 */ /* 0x004fe2000f8ec03f */
[----:B------:R-:W-:Y:S02]  /*15f0*/  CS2R R154, SRZ ;  /* 0x00000000009a7805 */ /* 0x000fe4000001ff00 */
[----:B------:R-:W-:Y:S01]  /*1600*/  CS2R R156, SRZ ;  /* 0x00000000009c7805 */ /* 0x000fe2000001ff00 */
[----:B------:R-:W-:Y:S01]  /*1610*/  STL [R1+0x5c], RZ ;  /* 0x00005cff01007387 */ /* 0x000fe20000100800 */
[----:B------:R-:W-:-:S02]  /*1620*/  CS2R R158, SRZ ;  /* 0x00000000009e7805 */ /* 0x000fc4000001ff00 */
[----:B------:R-:W-:Y:S02]  /*1630*/  CS2R R160, SRZ ;  /* 0x0000000000a07805 */ /* 0x000fe4000001ff00 */
[----:B------:R-:W-:Y:S02]  /*1640*/  CS2R R162, SRZ ;  /* 0x0000000000a27805 */ /* 0x000fe4000001ff00 */
[----:B0-----:R-:W-:Y:S01]  /*1650*/  LOP3.LUT R0, R0, 0x80, RZ, 0xc0, !PT ;  /* 0x0000008000007812 */ /* 0x001fe200078ec0ff */
[----:B------:R-:W-:Y:S01]  /*1660*/  STL [R1+0x58], RZ ;  /* 0x000058ff01007387 */ /* 0x000fe20000100800 */
[----:B---3--:R-:W-:Y:S02]  /*1670*/  ISETP.GE.AND P1, PT, R2, 0x1, PT ;  /* 0x000000010200780c */ /* 0x008fe40003f26270 */
[----:B------:R-:W-:Y:S02]  /*1680*/  CS2R R2, SRZ ;  /* 0x0000000000027805 */ /* 0x000fe4000001ff00 */
[----:B------:R-:W-:Y:S01]  /*1690*/  SHF.R.U32.HI R0, RZ, 0x7, R0 ;  /* 0x00000007ff007819 */ /* 0x000fe20000011600 */
[----:B------:R-:W-:Y:S01]  /*16a0*/  STL [R1+0x54], RZ ;  /* 0x000054ff01007387 */ /* 0x000fe20000100800 */
[----:B------:R-:W-:-:S02]  /*16b0*/  CS2R R164, SRZ ;  /* 0x0000000000a47805 */ /* 0x000fc4000001ff00 */
[----:B------:R-:W-:Y:S02]  /*16c0*/  CS2R R166, SRZ ;  /* 0x0000000000a67805 */ /* 0x000fe4000001ff00 */
[----:B------:R-:W-:Y:S01]  /*16d0*/  CS2R R168, SRZ ;  /* 0x0000000000a87805 */ /* 0x000fe2000001ff00 */
[----:B------:R-:W-:Y:S01]  /*16e0*/  STL [R1+0x50], RZ ;  /* 0x000050ff01007387 */ /* 0x000fe20000100800 */
[----:B------:R-:W-:Y:S02]  /*16f0*/  CS2R R170, SRZ ;  /* 0x0000000000aa7805 */ /* 0x000fe4000001ff00 */
[----:B------:R-:W-:Y:S02]  /*1700*/  CS2R R172, SRZ ;  /* 0x0000000000ac7805 */ /* 0x000fe4000001ff00 */
[----:B------:R-:W-:Y:S01]  /*1710*/  CS2R R174, SRZ ;  /* 0x0000000000ae7805 */ /* 0x000fe2000001ff00 */
[----:B------:R-:W0:Y:S01]  /*1720*/  SHFL.IDX PT, R0, R0, RZ, 0x1f ;  /* 0x00001fff00007589 */ /* 0x000e2200000e0000 */
[----:B------:R-:W-:-:S02]  /*1730*/  CS2R R176, SRZ ;  /* 0x0000000000b07805 */ /* 0x000fc4000001ff00 */
[----:B------:R-:W-:Y:S02]  /*1740*/  CS2R R178, SRZ ;  /* 0x0000000000b27805 */ /* 0x000fe4000001ff00 */
[----:B------:R-:W-:Y:S01]  /*1750*/  CS2R R180, SRZ ;  /* 0x0000000000b47805 */ /* 0x000fe2000001ff00 */
[----:B------:R1:W-:Y:S01]  /*1760*/  STL [R1+0x4c], RZ ;  /* 0x00004cff01007387 */ /* 0x0003e20000100800 */
[----:B------:R-:W-:Y:S02]  /*1770*/  CS2R R182, SRZ ;  /* 0x0000000000b67805 */ /* 0x000fe4000001ff00 */
[----:B------:R-:W-:Y:S02]  /*1780*/  CS2R R184, SRZ ;  /* 0x0000000000b87805 */ /* 0x000fe4000001ff00 */
[----:B------:R-:W-:Y:S01]  /*1790*/  CS2R R186, SRZ ;  /* 0x0000000000ba7805 */ /* 0x000fe2000001ff00 */
[----:B------:R1:W-:Y:S01]  /*17a0*/  STL [R1+0x48], RZ ;  /* 0x000048ff01007387 */ /* 0x0003e20000100800 */
        /* <DEDUP_REMOVED lines=14> */
[----:B------:R-:W-:Y:S02]  /*1890*/  CS2R R210, SRZ ;  /* 0x0000000000d27805 */ /* 0x000fe4000001ff00 */
[----:B0-----:R-:W-:Y:S01]  /*18a0*/  R2UR UR9, R0 ;  /* 0x00000000000972ca */ /* 0x001fe200000e0000 */
[----:B------:R1:W-:Y:S01]  /*18b0*/  STL [R1+0x38], RZ ;  /* 0x000038ff01007387 */ /* 0x0003e20000100800 */
[----:B------:R-:W-:Y:S01]  /*18c0*/  IMAD.MOV.U32 R0, RZ, RZ, RZ ;  /* 0x000000ffff007224 */ /* 0x000fe200078e00ff */
[----:B------:R-:W-:-:S02]  /*18d0*/  CS2R R212, SRZ ;  /* 0x0000000000d47805 */ /* 0x000fc4000001ff00 */
[----:B------:R-:W-:Y:S01]  /*18e0*/  CS2R R214, SRZ ;  /* 0x0000000000d67805 */ /* 0x000fe2000001ff00 */
[----:B------:R1:W-:Y:S01]  /*18f0*/  STL [R1+0x34], RZ ;  /* 0x000034ff01007387 */ /* 0x0003e20000100800 */
[----:B------:R-:W-:Y:S02]  /*1900*/  CS2R R216, SRZ ;  /* 0x0000000000d87805 */ /* 0x000fe4000001ff00 */
[----:B------:R-:W-:Y:S02]  /*1910*/  CS2R R218, SRZ ;  /* 0x0000000000da7805 */ /* 0x000fe4000001ff00 */
[----:B------:R-:W-:Y:S01]  /*1920*/  CS2R R220, SRZ ;  /* 0x0000000000dc7805 */ /* 0x000fe2000001ff00 */
[----:B------:R1:W-:Y:S01]  /*1930*/  STL [R1+0x30], RZ ;  /* 0x000030ff01007387 */ /* 0x0003e20000100800 */
[----:B------:R-:W-:Y:S02]  /*1940*/  CS2R R222, SRZ ;  /* 0x0000000000de7805 */ /* 0x000fe4000001ff00 */
[----:B------:R-:W-:Y:S01]  /*1950*/  CS2R R224, SRZ ;  /* 0x0000000000e07805 */ /* 0x000fe2000001ff00 */
[----:B------:R-:W-:Y:S01]  /*1960*/  IMAD.MOV.U32 R226, RZ, RZ, RZ ;  /* 0x000000ffffe27224 */ /* 0x000fe200078e00ff */
[----:B------:R1:W-:Y:S01]  /*1970*/  STL [R1+0x2c], RZ ;  /* 0x00002cff01007387 */ /* 0x0003e20000100800 */
[----:B------:R-:W-:Y:S01]  /*1980*/  ULEA.HI UR10, UR9, UR9, URZ, 0x1 ;  /* 0x00000009090a7291 */ /* 0x000fe2000f8f083f */
[----:B------:R-:W-:Y:S01]  /*1990*/  IMAD.U32 R227, RZ, RZ, UR4 ;  /* 0x00000004ffe37e24 */ /* 0x000fe2000f8e00ff */
[----:B------:R-:W-:Y:S01]  /*19a0*/  CS2R R88, SRZ ;  /* 0x0000000000587805 */ /* 0x000fe2000001ff00 */
[----:B------:R1:W-:Y:S01]  /*19b0*/  STL [R1+0x28], RZ ;  /* 0x000028ff01007387 */ /* 0x0003e20000100800 */
[----:B------:R-:W-:Y:S01]  /*19c0*/  ULOP3.LUT UR10, UR10, 0x1ffffe, URZ, 0xc0, !UPT ;  /* 0x001ffffe0a0a7892 */ /* 0x000fe2000f8ec03f */
[----:B------:R-:W-:-:S02]  /*19d0*/  CS2R R90, SRZ ;  /* 0x00000000005a7805 */ /* 0x000fc4000001ff00 */
[----:B------:R-:W-:Y:S01]  /*19e0*/  CS2R R92, SRZ ;  /* 0x00000000005c7805 */ /* 0x000fe2000001ff00 */
[----:B------:R1:W-:Y:S01]  /*19f0*/  STL [R1+0x24], RZ ;  /* 0x000024ff01007387 */ /* 0x0003e20000100800 */
[----:B------:R-:W-:Y:S01]  /*1a00*/  UIADD3 UR10, UR9, -UR10, URZ ;  /* 0x8000000a090a7290 */ /* 0x000fe2000fffe03f */
[----:B------:R-:W-:Y:S02]  /*1a10*/  CS2R R94, SRZ ;  /* 0x00000000005e7805 */ /* 0x000fe4000001ff00 */
[----:B------:R-:W-:Y:S01]  /*1a20*/  CS2R R96, SRZ ;  /* 0x0000000000607805 */ /* 0x000fe2000001ff00 */
[----:B------:R1:W-:Y:S01]  /*1a30*/  STL [R1+0x20], RZ ;  /* 0x000020ff01007387 */ /* 0x0003e20000100800 */
[----:B------:R-:W-:Y:S01]  /*1a40*/  ULEA UR10, UR10, UR14, 0xb ;  /* 0x0000000e0a0a7291 */ /* 0x000fe2000f8e583f */
[----:B------:R-:W-:Y:S02]  /*1a50*/  CS2R R98, SRZ ;  /* 0x0000000000627805 */ /* 0x000fe4000001ff00 */
[----:B------:R-:W-:Y:S01]  /*1a60*/  CS2R R100, SRZ ;  /* 0x0000000000647805 */ /* 0x000fe2000001ff00 */
[----:B------:R1:W-:Y:S01]  /*1a70*/  STL [R1+0x1c], RZ ;  /* 0x00001cff01007387 */ /* 0x0003e20000100800 */
[----:B------:R-:W-:Y:S01]  /*1a80*/  UIADD3 UR10, UR10, 0x200, URZ ;  /* 0x000002000a0a7890 */ /* 0x000fe2000fffe03f */
[----:B------:R-:W-:-:S02]  /*1a90*/  CS2R R102, SRZ ;  /* 0x0000000000667805 */ /* 0x000fc4000001ff00 */
[----:B------:R-:W-:Y:S01]  /*1aa0*/  CS2R R104, SRZ ;  /* 0x0000000000687805 */ /* 0x000fe2000001ff00 */
[----:B------:R1:W-:Y:S01]  /*1ab0*/  STL [R1+0x18], RZ ;  /* 0x000018ff01007387 */ /* 0x0003e20000100800 */
[----:B------:R-:W-:Y:S01]  /*1ac0*/  USHF.R.U32.HI UR10, URZ, 0x4, UR10 ;  /* 0x000000043f0a7899 */ /* 0x000fe2000801160a */
[----:B------:R-:W-:Y:S02]  /*1ad0*/  CS2R R106, SRZ ;  /* 0x00000000006a7805 */ /* 0x000fe4000001ff00 */
[----:B------:R-:W-:Y:S01]  /*1ae0*/  CS2R R108, SRZ ;  /* 0x00000000006c7805 */ /* 0x000fe2000001ff00 */
[----:B------:R1:W-:Y:S01]  /*1af0*/  STL [R1+0x14], RZ ;  /* 0x000014ff01007387 */ /* 0x0003e20000100800 */
[----:B------:R-:W-:Y:S01]  /*1b00*/  ULOP3.LUT UR15, UR10, 0x3fff, URZ, 0xc0, !UPT ;  /* 0x00003fff0a0f7892 */ /* 0x000fe2000f8ec03f */
        /* <DEDUP_REMOVED lines=18> */
[----:B------:R1:W-:Y:S01]  /*1c30*/  STL [R1], RZ ;  /* 0x000000ff01007387 */ /* 0x0003e20000100800 */
[----:B------:R-:W-:-:S02]  /*1c40*/  CS2R R138, SRZ ;  /* 0x00000000008a7805 */ /* 0x000fc4000001ff00 */
[----:B------:R-:W-:Y:S02]  /*1c50*/  CS2R R140, SRZ ;  /* 0x00000000008c7805 */ /* 0x000fe4000001ff00 */
[----:B------:R-:W-:Y:S02]  /*1c60*/  CS2R R142, SRZ ;  /* 0x00000000008e7805 */ /* 0x000fe4000001ff00 */
[----:B------:R-:W-:Y:S02]  /*1c70*/  CS2R R144, SRZ ;  /* 0x0000000000907805 */ /* 0x000fe4000001ff00 */
[----:B------:R-:W-:Y:S02]  /*1c80*/  CS2R R146, SRZ ;  /* 0x0000000000927805 */ /* 0x000fe4000001ff00 */
[----:B------:R-:W-:Y:S02]  /*1c90*/  CS2R R148, SRZ ;  /* 0x0000000000947805 */ /* 0x000fe4000001ff00 */
[----:B------:R-:W-:-:S02]  /*1ca0*/  CS2R R150, SRZ ;  /* 0x0000000000967805 */ /* 0x000fc4000001ff00 */
[----:B------:R-:W-:Y:S02]  /*1cb0*/  CS2R R24, SRZ ;  /* 0x0000000000187805 */ /* 0x000fe4000001ff00 */
[----:B----4-:R-:W-:Y:S02]  /*1cc0*/  CS2R R26, SRZ ;  /* 0x00000000001a7805 */ /* 0x010fe4000001ff00 */
[----:B------:R-:W-:Y:S02]  /*1cd0*/  CS2R R28, SRZ ;  /* 0x00000000001c7805 */ /* 0x000fe4000001ff00 */
[----:B------:R-:W-:Y:S02]  /*1ce0*/  CS2R R30, SRZ ;  /* 0x00000000001e7805 */ /* 0x000fe4000001ff00 */
[----:B------:R-:W-:Y:S02]  /*1cf0*/  CS2R R32, SRZ ;  /* 0x0000000000207805 */ /* 0x000fe4000001ff00 */
        /* <DEDUP_REMOVED lines=26> */
[----:B------:R-:W-:Y:S01]  /*1ea0*/  CS2R R86, SRZ ;  /* 0x0000000000567805 */ /* 0x000fe2000001ff00 */
[----:B-1----:R-:W-:Y:S06]  /*1eb0*/  @!P1 BRA `(.L_x_18) ;  /* 0x0000001000609947 */ /* 0x002fec0003800000 */
[----:B------:R-:W-:-:S06]  /*1ec0*/  UISETP.NE.AND UP0, UPT, UR23, 0x3, UPT ;  /* 0x000000031700788c */ /* 0x000fcc000bf05270 */
[----:B------:R-:W-:-:S13]  /*1ed0*/  PLOP3.LUT P2, PT, PT, PT, UP0, 0x80, 0x0 ;  /* 0x000000000000781c */ /* 0x000fda0003f4f008 */
[----:B------:R-:W-:Y:S05]  /*1ee0*/  @!P2 BRA `(.L_x_19) ;  /* 0x000000000004a947 */ /* 0x000fea0003800000 */
[----:B------:R-:W-:Y:S01]  /*1ef0*/  BPT.TRAP 0x1 ;  /* 0x000000040000795c */ /* 0x000fe20000300000 */
.L_x_19:
[----:B------:R-:W-:Y:S01]  /*1f00*/  ULEA UR7, UR5, UR14, 0x3 ;  /* 0x0000000e05077291 */ /* 0x000fe2000f8e183f */
[----:B------:R-:W-:-:S05]  /*1f10*/  IMAD.U32 R0, RZ, RZ, UR4 ;  /* 0x00000004ff007e24 */ /* 0x000fca000f8e00ff */
[----:B------:R-:W-:-:S04]  /*1f20*/  SHF.L.U32 R0, R0, 0x1f, RZ ;  /* 0x0000001f00007819 */ /* 0x000fc800000006ff */
[----:B------:R0:W1:Y:S01]  /*1f30*/  SYNCS.PHASECHK.TRANS64.TRYWAIT P1, [UR7], R0 ;  /* 0x00000000ff0075a7 */ /* 0x0000620008020147 */
[----:B------:R-:W-:Y:S05]  /*1f40*/  @!P2 BRA `(.L_x_20) ;  /* 0x000000000004a947 */ /* 0x000fea0003800000 */
[----:B------:R-:W-:Y:S01]  /*1f50*/  BPT.TRAP 0x1 ;  /* 0x000000040000795c */ /* 0x000fe20000300000 */
.L_x_20:
[----:B------:R2:W-:Y:S01]  /*1f60*/  STL [R1+0x74], RZ ;  /* 0x000074ff01007387 */ /* 0x0005e20000100800 */
[----:B------:R-:W-:Y:S01]  /*1f70*/  UMOV UR6, 0x1 ;  /* 0x0000000100067882 */ /* 0x000fe20000000000 */
[----:B-1----:R-:W-:Y:S05]  /*1f80*/  @P1 BRA `(.L_x_21) ;  /* 0x0000000000081947 */ /* 0x002fea0003800000 */
[----:B------:R-:W1:Y:S02]  /*1f90*/  SYNCS.PHASECHK.TRANS64.TRYWAIT P1, [UR7], R0 ;  /* 0x00000000ff0075a7 */ /* 0x000e640008020147 */
[----:B-1----:R-:W-:Y:S05]  /*1fa0*/  @!P1 BRA `(.L_x_22) ;  /* 0x000000ec00409947 */ /* 0x002fea0003800000 */
.L_x_21:
[----:B------:R3:W-:Y:S01]  /*1fb0*/  STL [R1+0x70], RZ ;  /* 0x000070ff01007387 */ /* 0x0007e20000100800 */
[----:B------:R-:W-:Y:S01]  /*1fc0*/  UIADD3 UR7, UR14, 0x24200, URZ ;  /* 0x000242000e077890 */ /* 0x000fe2000fffe03f */
[----:B------:R-:W-:Y:S01]  /*1fd0*/  WARPGROUP.ARRIVE ;  /* 0x00000000000079c5 */ /* 0x000fe20000000000 */
[----:B------:R-:W-:Y:S01]  /*1fe0*/  ULOP3.LUT UR8, UR15, 0x10000, URZ, 0xfc, !UPT ;  /* 0x000100000f087892 */ /* 0x000fe2000f8efc3f */
[----:B------:R3:W-:Y:S01]  /*1ff0*/  STL [R1+0x6c], RZ ;  /* 0x00006cff01007387 */ /* 0x0007e20000100800 */
[----:B------:R-:W-:Y:S01]  /*2000*/  USHF.R.U32.HI UR7, URZ, 0x4, UR7 ;  /* 0x000000043f077899 */ /* 0x000fe20008011607 */
[----:B01----:R-:W-:Y:S01]  /*2010*/  IMAD.MOV.U32 R0, RZ, RZ, RZ ;  /* 0x000000ffff007224 */ /* 0x003fe200078e00ff */
[----:B------:R-:W-:Y:S01]  /*2020*/  ULEA UR8, UR5, UR8, 0x9 ;  /* 0x0000000805087291 */ /* 0x000fe2000f8e483f */
[----:B------:R3:W-:Y:S01]  /*2030*/  STL [R1+0x68], RZ ;  /* 0x000068ff01007387 */ /* 0x0007e20000100800 */
[----:B------:R-:W-:Y:S01]  /*2040*/  ULOP3.LUT UR7, UR7, 0x3fff, URZ, 0xc0, !UPT ;  /* 0x00003fff07077892 */ /* 0x000fe2000f8ec03f */
[----:B------:R-:W-:Y:S01]  /*2050*/  CS2R R2, SRZ ;  /* 0x0000000000027805 */ /* 0x000fe2000001ff00 */
[----:B------:R-:W-:Y:S01]  /*2060*/  UMOV UR9, 0xc0000010 ;  /* 0xc000001000097882 */ /* 0x000fe20000000000 */
[----:B------:R3:W-:Y:S01]  /*2070*/  STL [R1+0x64], RZ ;  /* 0x000064ff01007387 */ /* 0x0007e20000100800 */
[----:B------:R-:W-:Y:S01]  /*2080*/  ULOP3.LUT UR7, UR7, 0x10000, URZ, 0xfc, !UPT ;  /* 0x0001000007077892 */ /* 0x000fe2000f8efc3f */
[----:B------:R-:W-:Y:S01]  /*2090*/  CS2R R4, SRZ ;  /* 0x0000000000047805 */ /* 0x000fe2000001ff00 */
[----:B------:R-:W-:Y:S01]  /*20a0*/  UMOV UR11, 0xc0000010 ;  /* 0xc0000010000b7882 */ /* 0x000fe20000000000 */
[----:B------:R3:W-:Y:S01]  /*20b0*/  STL [R1+0x60], RZ ;  /* 0x000060ff01007387 */ /* 0x0007e20000100800 */
[----:B------:R-:W-:Y:S01]  /*20c0*/  ULEA UR10, UR5, UR7, 0x8 ;  /* 0x00000007050a7291 */ /* 0x000fe2000f8e403f */
[----:B------:R-:W-:-:S02]  /*20d0*/  CS2R R6, SRZ ;  /* 0x0000000000067805 */ /* 0x000fc4000001ff00 */
[----:B------:R-:W-:Y:S01]  /*20e0*/  CS2R R8, SRZ ;  /* 0x0000000000087805 */ /* 0x000fe2000001ff00 */
[----:B------:R3:W-:Y:S01]  /*20f0*/  STL [R1+0x5c], RZ ;  /* 0x00005cff01007387 */ /* 0x0007e20000100800 */
[----:B------:R-:W-:Y:S01]  /*2100*/  ULDC UR7, c[0x0][0x50c] ;  /* 0x0001430000077ab9 */ /* 0x000fe20000000800 */
[----:B------:R-:W-:Y:S01]  /*2110*/  CS2R R10, SRZ ;  /* 0x00000000000a7805 */ /* 0x000fe2000001ff00 */
[----:B------:R-:W-:Y:S01]  /*2120*/  UISETP.NE.AND UP0, UPT, UR7, 0x1, UPT ;  /* 0x000000010700788c */ /* 0x000fe2000bf05270 */
[----:B------:R3:W-:Y:S01]  /*2130*/  STL [R1+0x58], RZ ;  /* 0x000058ff01007387 */ /* 0x0007e20000100800 */
[----:B------:R-:W-:Y:S01]  /*2140*/  CS2R R12, SRZ ;  /* 0x00000000000c7805 */ /* 0x000fe2000001ff00 */
[----:B------:R-:W-:Y:S01]  /*2150*/  QGMMA.64x128x32.F32.E4M3.E4M3 R88, gdesc[UR8], RZ, !UPT ;  /* 0x01e00000085879f3 */ /* 0x000fe2000c7008ff */
[----:B------:R-:W-:Y:S01]  /*2160*/  USEL UR7, URZ, 0x1, UP0 ;  /* 0x000000013f077887 */ /* 0x000fe20008000000 */
[----:B------:R3:W-:Y:S01]  /*2170*/  STL [R1+0x54], RZ ;  /* 0x000054ff01007387 */ /* 0x0007e20000100800 */
[----:B------:R-:W-:Y:S01]  /*2180*/  UIADD3 UR8, UR8, 0x100, URZ ;  /* 0x0000010008087890 */ /* 0x000fe2000fffe03f */
[----:B------:R-:W-:Y:S01]  /*2190*/  CS2R R14, SRZ ;  /* 0x00000000000e7805 */ /* 0x000fe2000001ff00 */
[----:B------:R-:W-:Y:S01]  /*21a0*/  UMOV UR9, 0xc0000010 ;  /* 0xc000001000097882 */ /* 0x000fe20000000000 */
[----:B------:R3:W-:Y:S01]  /*21b0*/  STL [R1+0x50], RZ ;  /* 0x000050ff01007387 */ /* 0x0007e20000100800 */
[----:B------:R-:W-:-:S02]  /*21c0*/  ISETP.NE.AND P1, PT, RZ, UR7, PT ;  /* 0x00000007ff007c0c */ /* 0x000fc4000bf25270 */
[----:B------:R-:W-:Y:S02]  /*21d0*/  CS2R R16, SRZ ;  /* 0x0000000000107805 */ /* 0x000fe4000001ff00 */
[----:B------:R-:W-:Y:S01]  /*21e0*/  CS2R R18, SRZ ;  /* 0x0000000000127805 */ /* 0x000fe2000001ff00 */
[----:B------:R3:W-:Y:S01]  /*21f0*/  STL [R1+0x4c], RZ ;  /* 0x00004cff01007387 */ /* 0x0007e20000100800 */
[----:B------:R-:W-:Y:S01]  /*2200*/  CS2R R20, SRZ ;  /* 0x0000000000147805 */ /* 0x000fe2000001ff00 */
[----:B------:R-:W-:Y:S01]  /*2210*/  QGMMA.64x128x32.F32.E4M3.E4M3 R24, gdesc[UR8], RZ, !UPT, gsb0 ;  /* 0x01e00000081879f3 */ /* 0x000fe2000c0008ff */
[----:B------:R-:W-:Y:S01]  /*2220*/  CS2R R22, SRZ ;  /* 0x0000000000167805 */ /* 0x000fe2000001ff00 */
[----:B------:R3:W-:Y:S01]  /*2230*/  STL [R1+0x48], RZ ;  /* 0x000048ff01007387 */ /* 0x0007e20000100800 */
[----:B------:R-:W-:Y:S02]  /*2240*/  CS2R R152, SRZ ;  /* 0x0000000000987805 */ /* 0x000fe4000001ff00 */
        /* <DEDUP_REMOVED lines=47> */
[----:B------:R-:W-:Y:S01]  /*2540*/  CS2R R224, SRZ ;  /* 0x0000000000e07805 */ /* 0x000fe2000001ff00 */
[----:B------:R-:W-:Y:S02]  /*2550*/  IMAD.MOV.U32 R226, RZ, RZ, RZ ;  /* 0x000000ffffe27224 */ /* 0x000fe400078e00ff */
[----:B------:R3:W-:Y:S04]  /*2560*/  STL [R1+0x14], RZ ;  /* 0x000014ff01007387 */ /* 0x0007e80000100800 */
[----:B------:R3:W-:Y:S04]  /*2570*/  STL [R1+0x10], RZ ;  /* 0x000010ff01007387 */ /* 0x0007e80000100800 */
[----:B------:R3:W-:Y:S04]  /*2580*/  STL [R1+0xc], RZ ;  /* 0x00000cff01007387 */ /* 0x0007e80000100800 */
[----:B------:R3:W-:Y:S04]  /*2590*/  STL [R1+0x8], RZ ;  /* 0x000008ff01007387 */ /* 0x0007e80000100800 */
[----:B------:R3:W-:Y:S04]  /*25a0*/  STL [R1+0x4], RZ ;  /* 0x000004ff01007387 */ /* 0x0007e80000100800 */
[----:B------:R3:W-:Y:S01]  /*25b0*/  STL [R1], RZ ;  /* 0x000000ff01007387 */ /* 0x0007e20000100800 */
[----:B------:R-:W-:Y:S05]  /*25c0*/  @!P1 BRA `(.L_x_23) ;  /* 0x0000000800809947 */ /* 0x000fea0003800000 */
[----:B------:R-:W-:Y:S02]  /*25d0*/  WARPGROUP.DEPBAR.LE gsb0, 0x0 ;  /* 0x00008000000079c5 */ /* 0x000fe40000010000 */
[----:B------:R-:W-:-:S01]  /*25e0*/  FADD R227, RZ, R58 ;  /* 0x0000003affe37221 */ /* 0x000fc20000000000 */
[----:B------:R-:W-:Y:S01]  /*25f0*/  FADD R226, RZ, R88 ;  /* 0x00000058ffe27221 */ /* 0x000fe20000000000 */
[----:B------:R-:W-:-:S01]  /*2600*/  FADD R225, RZ, R89 ;  /* 0x00000059ffe17221 */ /* 0x000fc20000000000 */
[----:B------:R-:W-:Y:S01]  /*2610*/  FADD R224, RZ, R90 ;  /* 0x0000005affe07221 */ /* 0x000fe20000000000 */
[----:B------:R-:W-:-:S01]  /*2620*/  FADD R223, RZ, R91 ;  /* 0x0000005bffdf7221 */ /* 0x000fc20000000000 */
[----:B------:R0:W-:Y:S01]  /*2630*/  STL [R1], R227 ;  /* 0x000000e301007387 */ /* 0x0001e20000100800 */
[----:B------:R-:W-:-:S01]  /*2640*/  FADD R222, RZ, R92 ;  /* 0x0000005cffde7221 */ /* 0x000fc20000000000 */
[----:B------:R-:W-:Y:S01]  /*2650*/  FADD R221, RZ, R93 ;  /* 0x0000005dffdd7221 */ /* 0x000fe20000000000 */
[----:B------:R-:W-:-:S01]  /*2660*/  FADD R220, RZ, R94 ;  /* 0x0000005effdc7221 */ /* 0x000fc20000000000 */
[----:B------:R-:W-:Y:S01]  /*2670*/  FADD R219, RZ, R95 ;  /* 0x0000005fffdb7221 */ /* 0x000fe20000000000 */
[----:B------:R-:W-:-:S01]  /*2680*/  FADD R218, RZ, R96 ;  /* 0x00000060ffda7221 */ /* 0x000fc20000000000 */
[----:B------:R-:W-:Y:S01]  /*2690*/  FADD R217, RZ, R97 ;  /* 0x00000061ffd97221 */ /* 0x000fe20000000000 */
[----:B------:R-:W-:-:S01]  /*26a0*/  FADD R216, RZ, R98 ;  /* 0x00000062ffd87221 */ /* 0x000fc20000000000 */
[----:B------:R-:W-:Y:S01]  /*26b0*/  FADD R215, RZ, R99 ;  /* 0x00000063ffd77221 */ /* 0x000fe20000000000 */
[----:B------:R-:W-:-:S01]  /*26c0*/  FADD R214, RZ, R100 ;  /* 0x00000064ffd67221 */ /* 0x000fc20000000000 */
[----:B0-----:R-:W-:Y:S01]  /*26d0*/  FADD R227, RZ, R59 ;  /* 0x0000003bffe37221 */ /* 0x001fe20000000000 */
[----:B------:R-:W-:-:S01]  /*26e0*/  FADD R213, RZ, R101 ;  /* 0x00000065ffd57221 */ /* 0x000fc20000000000 */
[----:B------:R-:W-:Y:S01]  /*26f0*/  FADD R212, RZ, R102 ;  /* 0x00000066ffd47221 */ /* 0x000fe20000000000 */
[----:B------:R-:W-:-:S01]  /*2700*/  FADD R211, RZ, R103 ;  /* 0x00000067ffd37221 */ /* 0x000fc20000000000 */
[----:B------:R-:W-:Y:S01]  /*2710*/  FADD R210, RZ, R104 ;  /* 0x00000068ffd27221 */ /* 0x000fe20000000000 */
[----:B------:R0:W-:Y:S01]  /*2720*/  STL [R1+0x4], R227 ;  /* 0x000004e301007387 */ /* 0x0001e20000100800 */
        /* <DEDUP_REMOVED lines=93> */
[----:B------:R-:W-:Y:S01]  /*2d00*/  UMOV UR6, URZ ;  /* 0x0000003f00067c82 */ /* 0x000fe20008000000 */
[----:B0-----:R-:W-:-:S05]  /*2d10*/  FADD R227, RZ, R66 ;  /* 0x00000042ffe37221 */ /* 0x001fca0000000000 */
[----:B------:R0:W-:Y:S02]  /*2d20*/  STL [R1+0x20], R227 ;  /* 0x000020e301007387 */ /* 0x0001e40000100800 */
        /* <DEDUP_REMOVED lines=42> */
.L_x_23:
[----:B------:R-:W-:-:S04]  /*2fd0*/  UIADD3 UR18, UR5, 0x1, URZ ;  /* 0x0000000105127890 */ /* 0x000fc8000fffe03f */
[----:B------:R-:W-:-:S04]  /*2fe0*/  UISETP.NE.AND UP0, UPT, UR18, 0x12, UPT ;  /* 0x000000121200788c */ /* 0x000fc8000bf05270 */
[----:B------:R-:W-:Y:S02]  /*2ff0*/  USEL UR8, URZ, 0x1, UP0 ;  /* 0x000000013f087887 */ /* 0x000fe40008000000 */
[----:B------:R-:W-:Y:S02]  /*3000*/  USEL UR18, UR18, URZ, UP0 ;  /* 0x0000003f12127287 */ /* 0x000fe40008000000 */
[----:B------:R-:W-:-:S06]  /*3010*/  ULOP3.LUT UR8, UR4, UR8, URZ, 0x3c, !UPT ;  /* 0x0000000804087292 */ /* 0x000fcc000f8e3c3f */
[----:B0-----:R-:W-:Y:S01]  /*3020*/  IMAD.U32 R227, RZ, RZ, UR8 ;  /* 0x00000008ffe37e24 */ /* 0x001fe2000f8e00ff */
[----:B------:R-:W-:-:S06]  /*3030*/  UMOV UR8, 0x1 ;  /* 0x0000000100087882 */ /* 0x000fcc0000000000 */
.L_x_18:
[----:B------:R-:W-:-:S04]  /*3040*/  UISETP.LT.AND UP0, UPT, UR12, 0x1, UPT ;  /* 0x000000010c00788c */ /* 0x000fc8000bf01270 */
[----:B------:R-:W-:-:S04]  /*3050*/  USEL UR9, UR12, 0x1, UP0 ;  /* 0x000000010c097887 */ /* 0x000fc80008000000 */
[----:B------:R-:W-:-:S04]  /*3060*/  UIADD3 UR9, UR12, -UR9, URZ ;  /* 0x800000090c097290 */ /* 0x000fc8000fffe03f */
[----:B------:R-:W-:-:S06]  /*3070*/  UISETP.GE.AND UP0, UPT, UR9, 0x1, UPT ;  /* 0x000000010900788c */ /* 0x000fcc000bf06270 */
[----:B------:R-:W-:-:S13]  /*3080*/  PLOP3.LUT P1, PT, PT, PT, UP0, 0x80, 0x0 ;  /* 0x000000000000781c */ /* 0x000fda0003f2f008 */
[----:B------:R-:W-:Y:S05]  /*3090*/  @!P1 BRA `(.L_x_24) ;  /* 0x00000010008c9947 */ /* 0x000fea0003800000 */
[----:B------:R-:W-:Y:S01]  /*30a0*/  IMAD.U32 R228, RZ, RZ, UR9 ;  /* 0x00000009ffe47e24 */ /* 0x000fe2000f8e00ff */
[----:B------:R-:W-:Y:S01]  /*30b0*/  UMOV UR19, UR5 ;  /* 0x0000000500137c82 */ /* 0x000fe20008000000 */
[----:B------:R-:W-:-:S05]  /*30c0*/  ULDC UR24, c[0x0][0x50c] ;  /* 0x0001430000187ab9 */ /* 0x000fca0000000800 */
.L_x_32:
[----:B------:R-:W-:-:S06]  /*30d0*/  UISETP.NE.AND UP0, UPT, UR23, 0x3, UPT ;  /* 0x000000031700788c */ /* 0x000fcc000bf05270 */
[----:B------:R-:W-:-:S13]  /*30e0*/  PLOP3.LUT P2, PT, PT, PT, UP0, 0x80, 0x0 ;  /* 0x000000000000781c */ /* 0x000fda0003f4f008 */
[----:B01---5:R-:W-:Y:S05]  /*30f0*/  @!P2 BRA `(.L_x_25) ;  /* 0x000000000004a947 */ /* 0x023fea0003800000 */
[----:B------:R-:W-:Y:S01]  /*3100*/  BPT.TRAP 0x1 ;  /* 0x000000040000795c */ /* 0x000fe20000300000 */
.L_x_25:
[----:B------:R-:W0:Y:S01]  /*3110*/  S2UR UR9, SR_CgaCtaId ;  /* 0x00000000000979c3 */ /* 0x000e220000008800 */
[----:B------:R-:W-:Y:S01]  /*3120*/  UMOV UR14, 0x400 ;  /* 0x00000400000e7882 */ /* 0x000fe20000000000 */
[----:B------:R-:W-:Y:S01]  /*3130*/  SHF.L.U32 R229, R227, 0x1f, RZ ;  /* 0x0000001fe3e57819 */ /* 0x000fe200000006ff */
[----:B0-----:R-:W-:-:S04]  /*3140*/  ULEA UR14, UR9, UR14, 0x18 ;  /* 0x0000000e090e7291 */ /* 0x001fc8000f8ec03f */
[----:B------:R-:W-:-:S09]  /*3150*/  ULEA UR9, UR18, UR14, 0x3 ;  /* 0x0000000e12097291 */ /* 0x000fd2000f8e183f */
[----:B------:R0:W1:Y:S01]  /*3160*/  SYNCS.PHASECHK.TRANS64.TRYWAIT P1, [UR9], R229 ;  /* 0x000000e5ff0075a7 */ /* 0x0000620008020149 */
[----:B------:R-:W-:Y:S05]  /*3170*/  @!P2 BRA `(.L_x_26) ;  /* 0x000000000004a947 */ /* 0x000fea0003800000 */
[----:B------:R-:W-:Y:S01]  /*3180*/  BPT.TRAP 0x1 ;  /* 0x000000040000795c */ /* 0x000fe20000300000 */
.L_x_26:
[----:B-1----:R-:W-:Y:S05]  /*3190*/  @P1 BRA `(.L_x_27) ;  /* 0x0000000000081947 */ /* 0x002fea0003800000 */
[----:B------:R-:W1:Y:S02]  /*31a0*/  SYNCS.PHASECHK.TRANS64.TRYWAIT P1, [UR9], R229 ;  /* 0x000000e5ff0075a7 */ /* 0x000e640008020149 */
[----:B-1----:R-:W-:Y:S05]  /*31b0*/  @!P1 BRA `(.L_x_28) ;  /* 0x000000d800d49947 */ /* 0x002fea0003800000 */
.L_x_27:
[----:B------:R-:W-:Y:S01]  /*31c0*/  UIADD3 UR9, UR14, 0x24200, URZ ;  /* 0x000242000e097890 */ /* 0x000fe2000fffe03f */
[----:B------:R-:W-:Y:S01]  /*31d0*/  WARPGROUP.ARRIVE ;  /* 0x00000000000079c5 */ /* 0x000fe20000000000 */
[----:B------:R-:W-:Y:S02]  /*31e0*/  UISETP.NE.AND UP0, UPT, UR7, URZ, UPT ;  /* 0x0000003f0700728c */ /* 0x000fe4000bf05270 */
[----:B------:R-:W-:Y:S02]  /*31f0*/  USHF.R.U32.HI UR9, URZ, 0x4, UR9 ;  /* 0x000000043f097899 */ /* 0x000fe40008011609 */
[----:B------:R-:W-:Y:S02]  /*3200*/  USEL UR8, UR8, URZ, !UP0 ;  /* 0x0000003f08087287 */ /* 0x000fe4000c000000 */
[----:B------:R-:W-:Y:S02]  /*3210*/  ULOP3.LUT UR9, UR9, 0x3fff, URZ, 0xc0, !UPT ;  /* 0x00003fff09097892 */ /* 0x000fe4000f8ec03f */
[----:B------:R-:W-:-:S02]  /*3220*/  ULOP3.LUT UR7, UR15, 0x10000, URZ, 0xfc, !UPT ;  /* 0x000100000f077892 */ /* 0x000fc4000f8efc3f */
[----:B------:R-:W-:Y:S02]  /*3230*/  ULOP3.LUT UR9, UR9, 0x10000, URZ, 0xfc, !UPT ;  /* 0x0001000009097892 */ /* 0x000fe4000f8efc3f */
[----:B------:R-:W-:Y:S02]  /*3240*/  UISETP.NE.U32.AND UP0, UPT, UR8, URZ, UPT ;  /* 0x0000003f0800728c */ /* 0x000fe4000bf05070 */
[----:B------:R-:W-:Y:S02]  /*3250*/  ULEA UR8, UR18, UR7, 0x9 ;  /* 0x0000000712087291 */ /* 0x000fe4000f8e483f */
[----:B------:R-:W-:Y:S01]  /*3260*/  ULEA UR10, UR18, UR9, 0x8 ;  /* 0x00000009120a7291 */ /* 0x000fe2000f8e403f */
[----:B------:R-:W-:Y:S02]  /*3270*/  UMOV UR11, 0xc0000010 ;  /* 0xc0000010000b7882 */ /* 0x000fe40000000000 */
[----:B------:R-:W-:Y:S01]  /*3280*/  UMOV UR9, 0xc0000010 ;  /* 0xc000001000097882 */ /* 0x000fe20000000000 */
[----:B------:R-:W-:-:S05]  /*3290*/  UIADD3 UR6, UR6, 0x1, URZ ;  /* 0x0000000106067890 */ /* 0x000fca000fffe03f */
[----:B------:R-:W-:Y:S01]  /*32a0*/  QGMMA.64x128x32.F32.E4M3.E4M3 R88, gdesc[UR8], R88, UP0 ;  /* 0x01e00000085879f3 */ /* 0x000fe2000bf00858 */
[----:B------:R-:W-:Y:S01]  /*32b0*/  UIADD3 UR8, UR8, 0x100, URZ ;  /* 0x0000010008087890 */ /* 0x000fe2000fffe03f */
[----:B------:R-:W-:-:S10]  /*32c0*/  UMOV UR9, 0xc0000010 ;  /* 0xc000001000097882 */ /* 0x000fd40000000000 */
[----:B------:R-:W-:Y:S01]  /*32d0*/  QGMMA.64x128x32.F32.E4M3.E4M3 R24, gdesc[UR8], R24, UP0, gsb0 ;  /* 0x01e00000081879f3 */ /* 0x000fe2000b800818 */
[----:B------:R-:W-:-:S04]  /*32e0*/  UISETP.NE.AND UP0, UPT, UR6, UR24, UPT ;  /* 0x000000180600728c */ /* 0x000fc8000bf05270 */
[----:B------:R-:W-:-:S06]  /*32f0*/  USEL UR7, URZ, 0x1, UP0 ;  /* 0x000000013f077887 */ /* 0x000fcc0008000000 */
[----:B------:R-:W-:Y:S01]  /*3300*/  ISETP.NE.AND P1, PT, RZ, UR7, PT ;  /* 0x00000007ff007c0c */ /* 0x000fe2000bf25270 */
[----:B------:R-:W-:-:S12]  /*3310*/  WARPGROUP.DEPBAR.LE gsb0, 0x1 ;  /* 0x00008000000079c5 */ /* 0x000fd80000010100 */
[----:B------:R-:W-:Y:S05]  /*3320*/  @!P1 BRA `(.L_x_29) ;  /* 0x0000000c00809947 */ /* 0x000fea0003800000 */
[----:B------:R-:W-:Y:S02]  /*3330*/  WARPGROUP.DEPBAR.LE gsb0, 0x0 ;  /* 0x00008000000079c5 */ /* 0x000fe40000010000 */
[----:B------:R-:W-:-:S01]  /*3340*/  FADD R226, R88, R226 ;  /* 0x000000e258e27221 */ /* 0x000fc20000000000 */
[----:B------:R-:W-:Y:S01]  /*3350*/  FADD R225, R89, R225 ;  /* 0x000000e159e17221 */ /* 0x000fe20000000000 */
[----:B------:R1:W-:Y:S01]  /*3360*/  STL [R1+0x8c], R227 ;  /* 0x00008ce301007387 */ /* 0x0003e20000100800 */
[----:B------:R-:W-:-:S01]  /*3370*/  FADD R224, R90, R224 ;  /* 0x000000e05ae07221 */ /* 0x000fc20000000000 */
[----:B------:R-:W-:Y:S01]  /*3380*/  FADD R223, R91, R223 ;  /* 0x000000df5bdf7221 */ /* 0x000fe20000000000 */
[----:B------:R-:W-:-:S01]  /*3390*/  FADD R222, R92, R222 ;  /* 0x000000de5cde7221 */ /* 0x000fc20000000000 */
[----:B------:R-:W-:Y:S01]  /*33a0*/  FADD R221, R93, R221 ;  /* 0x000000dd5ddd7221 */ /* 0x000fe20000000000 */
[----:B-1----:R-:W4:Y:S04]  /*33b0*/  LDL.LU R227, [R1+0x30] ;  /* 0x0000300001e37983 */ /* 0x002f280000300800 */
[----:B------:R1:W-:Y:S01]  /*33c0*/  STL [R1+0x90], R226 ;  /* 0x000090e201007387 */ /* 0x0003e20000100800 */
[----:B------:R-:W-:-:S01]  /*33d0*/  FADD R220, R94, R220 ;  /* 0x000000dc5edc7221 */ /* 0x000fc20000000000 */
[----:B------:R-:W-:-:S02]  /*33e0*/  FADD R219, R95, R219 ;  /* 0x000000db5fdb7221 */ /* 0x000fc40000000000 */
[----:B-1----:R-:W2:Y:S04]  /*33f0*/  LDL.LU R226, [R1+0x2c] ;  /* 0x00002c0001e27983 */ /* 0x002ea80000300800 */
[----:B------:R1:W-:Y:S01]  /*3400*/  STL [R1+0x94], R225 ;  /* 0x000094e101007387 */ /* 0x0003e20000100800 */
[----:B------:R-:W-:-:S03]  /*3410*/  FADD R218, R96, R218 ;  /* 0x000000da60da7221 */ /* 0x000fc60000000000 */
[----:B-1----:R-:W3:Y:S04]  /*3420*/  LDL.LU R225, [R1+0x28] ;  /* 0x0000280001e17983 */ /* 0x002ee80000300800 */
        /* <DEDUP_REMOVED lines=9> */
[----:B------:R1:W-:Y:S04]  /*34c0*/  STL [R1+0xa4], R221 ;  /* 0x0000a4dd01007387 */ /* 0x0003e80000100800 */
        /* <DEDUP_REMOVED lines=12> */
[----:B-1----:R-:W3:Y:S01]  /*3590*/  LDL.LU R215, [R1] ;  /* 0x0000000001d77983 */ /* 0x002ee20000300800 */
[----:B------:R-:W-:-:S01]  /*35a0*/  FADD R214, R100, R214 ;  /* 0x000000d664d67221 */ /* 0x000fc20000000000 */
[----:B------:R-:W-:Y:S01]  /*35b0*/  FADD R213, R101, R213 ;  /* 0x000000d565d57221 */ /* 0x000fe20000000000 */
[----:B------:R-:W-:-:S01]  /*35c0*/  FADD R212, R102, R212 ;  /* 0x000000d466d47221 */ /* 0x000fc20000000000 */
[----:B------:R-:W-:Y:S01]  /*35d0*/  FADD R211, R103, R211 ;  /* 0x000000d367d37221 */ /* 0x000fe20000000000 */
[----:B------:R-:W-:-:S01]  /*35e0*/  FADD R210, R104, R210 ;  /* 0x000000d268d27221 */ /* 0x000fc20000000000 */
[----:B------:R-:W-:Y:S01]  /*35f0*/  STL [R1+0xc0], R214 ;  /* 0x0000c0d601007387 */ /* 0x000fe20000100800 */
        /* <DEDUP_REMOVED lines=11> */
[----:B------:R1:W-:Y:S01]  /*36b0*/  STL [R1+0xcc], R211 ;  /* 0x0000ccd301007387 */ /* 0x0003e20000100800 */
[----:B------:R-:W-:-:S01]  /*36c0*/  FADD R200, R114, R200 ;  /* 0x000000c872c87221 */ /* 0x000fc20000000000 */
[----:B------:R-:W-:Y:S01]  /*36d0*/  FADD R199, R115, R199 ;  /* 0x000000c773c77221 */ /* 0x000fe20000000000 */
        /* <DEDUP_REMOVED lines=69> */
[----:B-----5:R-:W-:Y:S01]  /*3b30*/  FADD R0, R57, R0 ;  /* 0x0000000039007221 */ /* 0x020fe20000000000 */
[----:B----4-:R-:W-:-:S01]  /*3b40*/  FADD R227, R70, R227 ;  /* 0x000000e346e37221 */ /* 0x010fc20000000000 */
[----:B--2---:R-:W-:Y:S01]  /*3b50*/  FADD R226, R69, R226 ;  /* 0x000000e245e27221 */ /* 0x004fe20000000000 */
[----:B---3--:R-:W-:-:S01]  /*3b60*/  FADD R225, R68, R225 ;  /* 0x000000e144e17221 */ /* 0x008fc20000000000 */
        /* <DEDUP_REMOVED lines=9> */
[----:B------:R-:W-:-:S05]  /*3c00*/  FADD R215, R58, R215 ;  /* 0x000000d73ad77221 */ /* 0x000fca0000000000 */
[----:B------:R2:W-:Y:S04]  /*3c10*/  STL [R1], R215 ;  /* 0x000000d701007387 */ /* 0x0005e80000100800 */
[----:B------:R3:W-:Y:S04]  /*3c20*/  STL [R1+0x4], R216 ;  /* 0x000004d801007387 */ /* 0x0007e80000100800 */
        /* <DEDUP_REMOVED lines=8> */
[----:B-1----:R-:W4:Y:S04]  /*3cb0*/  LDL.LU R211, [R1+0x34] ;  /* 0x0000340001d37983 */ /* 0x002f280000300800 */
[----:B------:R1:W-:Y:S04]  /*3cc0*/  STL [R1+0x28], R225 ;  /* 0x000028e101007387 */ /* 0x0003e80000100800 */
[----:B------:R-:W4:Y:S04]  /*3cd0*/  LDL.LU R212, [R1+0x38] ;  /* 0x0000380001d47983 */ /* 0x000f280000300800 */
[----:B------:R1:W-:Y:S04]  /*3ce0*/  STL [R1+0x2c], R226 ;  /* 0x00002ce201007387 */ /* 0x0003e80000100800 */
[----:B------:R-:W4:Y:S04]  /*3cf0*/  LDL.LU R213, [R1+0x3c] ;  /* 0x00003c0001d57983 */ /* 0x000f280000300800 */
[----:B------:R1:W-:Y:S04]  /*3d00*/  STL [R1+0x30], R227 ;  /* 0x000030e301007387 */ /* 0x0003e80000100800 */
[----:B------:R-:W4:Y:S04]  /*3d10*/  LDL.LU R214, [R1+0x40] ;  /* 0x0000400001d67983 */ /* 0x000f280000300800 */
[----:B--2---:R-:W2:Y:S04]  /*3d20*/  LDL.LU R215, [R1+0x44] ;  /* 0x0000440001d77983 */ /* 0x004ea80000300800 */
[----:B---3--:R-:W3:Y:S04]  /*3d30*/  LDL.LU R216, [R1+0x48] ;  /* 0x0000480001d87983 */ /* 0x008ee80000300800 */
[----:B----4-:R-:W4:Y:S04]  /*3d40*/  LDL.LU R217, [R1+0x4c] ;  /* 0x00004c0001d97983 */ /* 0x010f280000300800 */
[----:B0-----:R-:W4:Y:S04]  /*3d50*/  LDL.LU R218, [R1+0x50] ;  /* 0x0000500001da7983 */ /* 0x001f280000300800 */
[----:B------:R-:W4:Y:S04]  /*3d60*/  LDL.LU R219, [R1+0x54] ;  /* 0x0000540001db7983 */ /* 0x000f280000300800 */
[----:B------:R-:W4:Y:S04]  /*3d70*/  LDL.LU R220, [R1+0x58] ;  /* 0x0000580001dc7983 */ /* 0x000f280000300800 */
[----:B------:R-:W4:Y:S04]  /*3d80*/  LDL.LU R221, [R1+0x5c] ;  /* 0x00005c0001dd7983 */ /* 0x000f280000300800 */
[----:B------:R-:W4:Y:S04]  /*3d90*/  LDL.LU R222, [R1+0x60] ;  /* 0x0000600001de7983 */ /* 0x000f280000300800 */
[----:B------:R-:W4:Y:S04]  /*3da0*/  LDL.LU R223, [R1+0x64] ;  /* 0x0000640001df7983 */ /* 0x000f280000300800 */
[----:B------:R-:W4:Y:S04]  /*3db0*/  LDL.LU R224, [R1+0x68] ;  /* 0x0000680001e07983 */ /* 0x000f280000300800 */
[----:B-1----:R-:W4:Y:S04]  /*3dc0*/  LDL.LU R225, [R1+0x6c] ;  /* 0x00006c0001e17983 */ /* 0x002f280000300800 */
[----:B------:R-:W4:Y:S04]  /*3dd0*/  LDL.LU R226, [R1+0x70] ;  /* 0x0000700001e27983 */ /* 0x000f280000300800 */
[----:B------:R-:W4:Y:S01]  /*3de0*/  LDL.LU R227, [R1+0x74] ;  /* 0x0000740001e37983 */ /* 0x000f220000300800 */
[----:B------:R-:W-:-:S05]  /*3df0*/  FADD R211, R71, R211 ;  /* 0x000000d347d37221 */ /* 0x000fca0000000000 */
[----:B------:R0:W-:Y:S01]  /*3e00*/  STL [R1+0x34], R211 ;  /* 0x000034d301007387 */ /* 0x0001e20000100800 */
[----:B------:R-:W-:-:S03]  /*3e10*/  FADD R212, R72, R212 ;  /* 0x000000d448d47221 */ /* 0x000fc60000000000 */
[----:B0-----:R1:W5:Y:S01]  /*3e20*/  LDL.LU R211, [R1+0xcc] ;  /* 0x0000cc0001d37983 */ /* 0x0013620000300800 */
[----:B------:R-:W-:-:S03]  /*3e30*/  FADD R213, R73, R213 ;  /* 0x000000d549d57221 */ /* 0x000fc60000000000 */
[----:B------:R0:W-:Y:S01]  /*3e40*/  STL [R1+0x38], R212 ;  /* 0x000038d401007387 */ /* 0x0001e20000100800 */
[----:B------:R-:W-:-:S01]  /*3e50*/  FADD R214, R74, R214 ;  /* 0x000000d64ad67221 */ /* 0x000fc20000000000 */
[----:B--2---:R-:W-:Y:S02]  /*3e60*/  FADD R215, R75, R215 ;  /* 0x000000d74bd77221 */ /* 0x004fe40000000000 */
[----:B0-----:R1:W5:Y:S01]  /*3e70*/  LDL.LU R212, [R1+0xc8] ;  /* 0x0000c80001d47983 */ /* 0x0013620000300800 */
[----:B---3--:R-:W-:-:S03]  /*3e80*/  FADD R216, R76, R216 ;  /* 0x000000d84cd87221 */ /* 0x008fc60000000000 */
[----:B------:R0:W-:Y:S01]  /*3e90*/  STL [R1+0x3c], R213 ;  /* 0x00003cd501007387 */ /* 0x0001e20000100800 */
[----:B----4-:R-:W-:-:S03]  /*3ea0*/  FADD R217, R77, R217 ;  /* 0x000000d94dd97221 */ /* 0x010fc60000000000 */
[----:B0-----:R1:W5:Y:S01]  /*3eb0*/  LDL.LU R213, [R1+0xc4] ;  /* 0x0000c40001d57983 */ /* 0x0013620000300800 */
[----:B------:R-:W-:-:S03]  /*3ec0*/  FADD R218, R78, R218 ;  /* 0x000000da4eda7221 */ /* 0x000fc60000000000 */
[----:B------:R0:W-:Y:S01]  /*3ed0*/  STL [R1+0x40], R214 ;  /* 0x000040d601007387 */ /* 0x0001e20000100800 */
[----:B------:R-:W-:-:S01]  /*3ee0*/  FADD R219, R79, R219 ;  /* 0x000000db4fdb7221 */ /* 0x000fc20000000000 */
[----:B------:R-:W-:Y:S02]  /*3ef0*/  FADD R220, R80, R220 ;  /* 0x000000dc50dc7221 */ /* 0x000fe40000000000 */
[----:B0-----:R1:W5:Y:S04]  /*3f00*/  LDL.LU R214, [R1+0xc0] ;  /* 0x0000c00001d67983 */ /* 0x0013680000300800 */
[----:B------:R0:W-:Y:S01]  /*3f10*/  STL [R1+0x44], R215 ;  /* 0x000044d701007387 */ /* 0x0001e20000100800 */
[----:B------:R-:W-:-:S01]  /*3f20*/  FADD R221, R81, R221 ;  /* 0x000000dd51dd7221 */ /* 0x000fc20000000000 */
[----:B------:R-:W-:-:S02]  /*3f30*/  FADD R222, R82, R222 ;  /* 0x000000de52de7221 */ /* 0x000fc40000000000 */
[----:B0-----:R1:W5:Y:S04]  /*3f40*/  LDL.LU R215, [R1+0xbc] ;  /* 0x0000bc0001d77983 */ /* 0x0013680000300800 */
[----:B------:R0:W-:Y:S01]  /*3f50*/  STL [R1+0x48], R216 ;  /* 0x000048d801007387 */ /* 0x0001e20000100800 */
[----:B------:R-:W-:-:S03]  /*3f60*/  FADD R223, R83, R223 ;  /* 0x000000df53df7221 */ /* 0x000fc60000000000 */
        /* <DEDUP_REMOVED lines=13> */
[----:B------:R0:W-:Y:S04]  /*4040*/  STL [R1+0x5c], R221 ;  /* 0x00005cdd01007387 */ /* 0x0001e80000100800 */
        /* <DEDUP_REMOVED lines=12> */
[----:B0-----:R1:W5:Y:S01]  /*4110*/  LDL.LU R227, [R1+0x8c] ;  /* 0x00008c0001e37983 */ /* 0x0013620000300800 */
[----:B------:R-:W-:-:S05]  /*4120*/  UMOV UR6, URZ ;  /* 0x0000003f00067c82 */ /* 0x000fca0008000000 */
.L_x_29:
[----:B------:R-:W-:Y:S05]  /*4130*/  @!P2 BRA `(.L_x_30) ;  /* 0x000000000004a947 */ /* 0x000fea0003800000 */
[----:B------:R-:W-:Y:S01]  /*4140*/  BPT.TRAP 0x1 ;  /* 0x000000040000795c */ /* 0x000fe20000300000 */
.L_x_30:
[----:B-----5:R4:W-:Y:S04]  /*4150*/  STL [R1+0x8c], R0 ;  /* 0x00008c0001007387 */ /* 0x0209e80000100800 */
[----:B----4-:R-:W4:Y:S01]  /*4160*/  LDL R0, [R1+0x78] ;  /* 0x0000780001007983 */ /* 0x010f220000100800 */
[----:B0-----:R-:W-:-:S05]  /*4170*/  IMAD.U32 R229, RZ, RZ, UR19 ;  /* 0x00000013ffe57e24 */ /* 0x001fca000f8e00ff */
[----:B------:R-:W-:-:S05]  /*4180*/  @P0 LEA R229, R229, UR14, 0x3 ;  /* 0x0000000ee5e50c11 */ /* 0x000fca000f8e18ff */
[----:B------:R-:W-:Y:S01]  /*4190*/  @P0 VIADD R229, R229, 0x90 ;  /* 0x00000090e5e50836 */ /* 0x000fe20000000000 */
[----:B------:R-:W-:-:S06]  /*41a0*/  UISETP.GT.U32.AND UP0, UPT, UR13, 0x1, UPT ;  /* 0x000000010d00788c */ /* 0x000fcc000bf04070 */
[----:B------:R-:W-:Y:S02]  /*41b0*/  PLOP3.LUT P1, PT, PT, PT, UP0, 0x80, 0x0 ;  /* 0x000000000000781c */ /* 0x000fe40003f2f008 */
[----:B----4-:R-:W-:Y:S02]  /*41c0*/  @P0 PRMT R229, R0, 0x654, R229 ;  /* 0x0000065400e50816 */ /* 0x010fe400000000e5 */
[----:B------:R0:W5:Y:S02]  /*41d0*/  LDL.LU R0, [R1+0x8c] ;  /* 0x00008c0001007983 */ /* 0x0001640000300800 */
[----:B------:R0:W-:Y:S07]  /*41e0*/  @P0 SYNCS.ARRIVE.TRANS64.RED.A1T0 RZ, [R229+URZ], RZ ;  /* 0x000000ffe5ff09a7 */ /* 0x0001ee000810043f */
[----:B------:R-:W-:Y:S05]  /*41f0*/  @P1 BRA `(.L_x_31) ;  /* 0x0000000000041947 */ /* 0x000fea0003800000 */
[----:B------:R-:W-:Y:S01]  /*4200*/  BPT.TRAP 0x1 ;  /* 0x000000040000795c */ /* 0x000fe20000300000 */
.L_x_31:
[----:B------:R-:W-:Y:S01]  /*4210*/  UIADD3 UR18, UR18, 0x1, URZ ;  /* 0x0000000112127890 */ /* 0x000fe2000fffe03f */
[C---:B------:R-:W-:Y:S01]  /*4220*/  ISETP.GT.AND P1, PT, R228.reuse, 0x1, PT ;  /* 0x00000001e400780c */ /* 0x040fe20003f24270 */
[----:B------:R-:W-:Y:S01]  /*4230*/  UIADD3 UR19, UR19, 0x1, URZ ;  /* 0x0000000113137890 */ /* 0x000fe2000fffe03f */
[----:B------:R-:W-:Y:S01]  /*4240*/  VIADD R228, R228, 0xffffffff ;  /* 0xffffffffe4e47836 */ /* 0x000fe20000000000 */
[----:B------:R-:W-:Y:S02]  /*4250*/  UISETP.NE.AND UP0, UPT, UR18, 0x12, UPT ;  /* 0x000000121200788c */ /* 0x000fe4000bf05270 */
[----:B------:R-:W-:Y:S02]  /*4260*/  UISETP.NE.AND UP1, UPT, UR19, 0x12, UPT ;  /* 0x000000121300788c */ /* 0x000fe4000bf25270 */
[----:B------:R-:W-:Y:S02]  /*4270*/  USEL UR8, URZ, 0x1, UP0 ;  /* 0x000000013f087887 */ /* 0x000fe40008000000 */
[----:B------:R-:W-:-:S02]  /*4280*/  USEL UR18, UR18, URZ, UP0 ;  /* 0x0000003f12127287 */ /* 0x000fc40008000000 */
[----:B------:R-:W-:Y:S02]  /*4290*/  USEL UR19, UR19, URZ, UP1 ;  /* 0x0000003f13137287 */ /* 0x000fe40008800000 */
[----:B------:R-:W-:Y:S01]  /*42a0*/  LOP3.LUT R227, R227, UR8, RZ, 0x3c, !PT ;  /* 0x00000008e3e37c12 */ /* 0x000fe2000f8e3cff */
[----:B------:R-:W-:Y:S01]  /*42b0*/  UMOV UR8, 0x1 ;  /* 0x0000000100087882 */ /* 0x000fe20000000000 */
[----:B------:R-:W-:Y:S08]  /*42c0*/  @P1 BRA `(.L_x_32) ;  /* 0xffffffec00801947 */ /* 0x000ff0000383ffff */
.L_x_24:
[----:B------:R-:W-:-:S04]  /*42d0*/  UISETP.NE.AND UP0, UPT, UR6, URZ, UPT ;  /* 0x0000003f0600728c */ /* 0x000fc8000bf05270 */
[----:B------:R-:W-:-:S06]  /*42e0*/  USEL UR6, URZ, 0x1, !UP0 ;  /* 0x000000013f067887 */ /* 0x000fcc000c000000 */
[----:B------:R-:W-:-:S13]  /*42f0*/  ISETP.NE.AND P1, PT, RZ, UR6, PT ;  /* 0x00000006ff007c0c */ /* 0x000fda000bf25270 */
[----:B------:R-:W-:Y:S05]  /*4300*/  @!P1 BRA `(.L_x_33) ;  /* 0x0000000c00dc9947 */ /* 0x000fea0003800000 */
[----:B------:R-:W4:Y:S04]  /*4310*/  LDL.LU R227, [R1+0x74] ;  /* 0x0000740001e37983 */ /* 0x000f280000300800 */
[----:B----4-:R4:W-:Y:S04]  /*4320*/  STL [R1+0x8c], R227 ;  /* 0x00008ce301007387 */ /* 0x0109e80000100800 */
[----:B----4-:R-:W4:Y:S04]  /*4330*/  LDL.LU R227, [R1+0x70] ;  /* 0x0000700001e37983 */ /* 0x010f280000300800 */
        /* <DEDUP_REMOVED lines=55> */
[----:B----4-:R-:W4:Y:S01]  /*46b0*/  LDL.LU R227, [R1] ;  /* 0x0000000001e37983 */ /* 0x010f220000300800 */
[----:B------:R-:W-:-:S02]  /*46c0*/  WARPGROUP.DEPBAR.LE gsb0, 0x0 ;  /* 0x00008000000079c5 */ /* 0x000fc40000010000 */
[----:B------:R-:W-:Y:S01]  /*46d0*/  FADD R226, R88, R226 ;  /* 0x000000e258e27221 */ /* 0x000fe20000000000 */
        /* <DEDUP_REMOVED lines=96> */
[----:B-----5:R-:W-:Y:S01]  /*4ce0*/  FADD R0, R57, R0 ;  /* 0x0000000039007221 */ /* 0x020fe20000000000 */
[----:B----4-:R-:W-:-:S05]  /*4cf0*/  FADD R227, R58, R227 ;  /* 0x000000e33ae37221 */ /* 0x010fca0000000000 */
[----:B------:R4:W-:Y:S04]  /*4d00*/  STL [R1], R227 ;  /* 0x000000e301007387 */ /* 0x0009e80000100800 */
[----:B----4-:R-:W4:Y:S02]  /*4d10*/  LDL.LU R227, [R1+0xfc] ;  /* 0x0000fc0001e37983 */ /* 0x010f240000300800 */
[----:B----4-:R-:W-:-:S05]  /*4d20*/  FADD R227, R59, R227 ;  /* 0x000000e33be37221 */ /* 0x010fca0000000000 */
[----:B------:R4:W-:Y:S04]  /*4d30*/  STL [R1+0x4], R227 ;  /* 0x000004e301007387 */ /* 0x0009e80000100800 */
        /* <DEDUP_REMOVED lines=83> */
[----:B------:R4:W-:Y:S02]  /*5270*/  STL [R1+0x74], R227 ;  /* 0x000074e301007387 */ /* 0x0009e40000100800 */
.L_x_33:
[----:B------:R-:W-:Y:S02]  /*5280*/  WARPGROUP.DEPBAR.LE gsb0, 0x0 ;  /* 0x00008000000079c5 */ /* 0x000fe40000010000 */
[----:B------:R-:W0:Y:S02]  /*5290*/  LDC R24, c[0x0][0x28c] ;  /* 0x0000a300ff187b82 */ /* 0x000e240000000800 */
[----:B0-----:R-:W-:-:S13]  /*52a0*/  ISETP.GE.AND P1, PT, R24, 0x1, PT ;  /* 0x000000011800780c */ /* 0x001fda0003f26270 */
[----:B------:R-:W-:Y:S05]  /*52b0*/  @!P1 BRA `(.L_x_34) ;  /* 0x00000000005c9947 */ /* 0x000fea0003800000 */
[----:B------:R-:W-:-:S06]  /*52c0*/  UISETP.NE.AND UP0, UPT, UR23, 0x3, UPT ;  /* 0x000000031700788c */ /* 0x000fcc000bf05270 */
[----:B------:R-:W-:-:S13]  /*52d0*/  PLOP3.LUT P1, PT, PT, PT, UP0, 0x80, 0x0 ;  /* 0x000000000000781c */ /* 0x000fda0003f2f008 */
[----:B------:R-:W-:Y:S05]  /*52e0*/  @!P1 BRA `(.L_x_35) ;  /* 0x0000000000049947 */ /* 0x000fea0003800000 */
[----:B------:R-:W-:Y:S01]  /*52f0*/  BPT.TRAP 0x1 ;  /* 0x000000040000795c */ /* 0x000fe20000300000 */
.L_x_35:
[----:B------:R-:W-:Y:S04]  /*5300*/  BSSY B0, `(.L_x_36) ;  /* 0x000000e000007945 */ /* 0x000fe80003800000 */
[----:B------:R-:W-:Y:S05]  /*5310*/  @!P0 BRA `(.L_x_37) ;  /* 0x0000000000308947 */ /* 0x000fea0003800000 */
[----:B----4-:R-:W4:Y:S01]  /*5320*/  LDL R227, [R1+0x78] ;  /* 0x0000780001e37983 */ /* 0x010f220000100800 */
[----:B------:R-:W-:-:S04]  /*5330*/  UISETP.LT.AND UP0, UPT, UR12, 0x1, UPT ;  /* 0x000000010c00788c */ /* 0x000fc8000bf01270 */
[----:B------:R-:W-:-:S04]  /*5340*/  USEL UR8, UR12, 0x1, UP0 ;  /* 0x000000010c087887 */ /* 0x000fc80008000000 */
[----:B------:R-:W-:-:S04]  /*5350*/  UIADD3 UR8, UR5, UR12, -UR8 ;  /* 0x0000000c05087290 */ /* 0x000fc8000fffe808 */
[----:B------:R-:W-:-:S04]  /*5360*/  UIMAD.WIDE.U32 UR6, UR8, 0x38e38e39, URZ ;  /* 0x38e38e39080678a5 */ /* 0x000fc8000f8e003f */
[----:B------:R-:W-:-:S04]  /*5370*/  USHF.R.U32.HI UR6, URZ, 0x2, UR7 ;  /* 0x000000023f067899 */ /* 0x000fc80008011607 */
[----:B------:R-:W-:-:S04]  /*5380*/  UIMAD UR8, UR6, -0x12, UR8 ;  /* 0xffffffee060878a4 */ /* 0x000fc8000f8e0208 */
[----:B------:R-:W-:-:S04]  /*5390*/  ULEA UR8, UR8, UR14, 0x3 ;  /* 0x0000000e08087291 */ /* 0x000fc8000f8e183f */
[----:B------:R-:W-:-:S06]  /*53a0*/  UIADD3 UR8, UR8, 0x90, URZ ;  /* 0x0000009008087890 */ /* 0x000fcc000fffe03f */
[----:B------:R-:W-:-:S05]  /*53b0*/  IMAD.U32 R24, RZ, RZ, UR8 ;  /* 0x00000008ff187e24 */ /* 0x000fca000f8e00ff */
[----:B----4-:R-:W-:-:S04]  /*53c0*/  PRMT R24, R227, 0x654, R24 ;  /* 0x00000654e3187816 */ /* 0x010fc80000000018 */
[----:B------:R0:W-:Y:S03]  /*53d0*/  SYNCS.ARRIVE.TRANS64.RED.A1T0 RZ, [R24+URZ], RZ ;  /* 0x000000ff18ff79a7 */ /* 0x0001e6000810043f */
.L_x_37:
[----:B------:R-:W-:Y:S05]  /*53e0*/  BSYNC B0 ;  /* 0x0000000000007941 */ /* 0x000fea0003800000 */
.L_x_36:
[----:B------:R-:W-:-:S06]  /*53f0*/  UISETP.GT.U32.AND UP0, UPT, UR13, 0x1, UPT ;  /* 0x000000010d00788c */ /* 0x000fcc000bf04070 */
[----:B------:R-:W-:-:S13]  /*5400*/  PLOP3.LUT P1, PT, PT, PT, UP0, 0x80, 0x0 ;  /* 0x000000000000781c */ /* 0x000fda0003f2f008 */
[----:B------:R-:W-:Y:S05]  /*5410*/  @P1 BRA `(.L_x_34) ;  /* 0x0000000000041947 */ /* 0x000fea0003800000 */
[----:B------:R-:W-:Y:S01]  /*5420*/  BPT.TRAP 0x1 ;  /* 0x000000040000795c */ /* 0x000fe20000300000 */
.L_x_34:
[----:B------:R0:W-:Y:S01]  /*5430*/  STL [R1+0x90], R2 ;  /* 0x0000900201007387 */ /* 0x0001e20000100800 */
[----:B------:R-:W1:Y:S01]  /*5440*/  LDC R29, c[0x0][0x288] ;  /* 0x0000a200ff1d7b82 */ /* 0x000e620000000800 */
[----:B------:R-:W-:Y:S02]  /*5450*/  UIADD3 UR9, UR12, UR5, URZ ;  /* 0x000000050c097290 */ /* 0x000fe4000fffe03f */
[----:B------:R-:W-:Y:S01]  /*5460*/  USHF.R.S32.HI UR10, URZ, 0x1f, UR22 ;  /* 0x0000001f3f0a7899 */ /* 0x000fe20008011416 */
[----:B------:R-:W-:Y:S01]  /*5470*/  ULDC.64 UR6, c[0x0][0x5d0] ;  /* 0x0001740000067ab9 */ /* 0x000fe20000000a00 */
[----:B------:R-:W-:Y:S01]  /*5480*/  ULDC UR11, c[0x0][0x284] ;  /* 0x0000a100000b7ab9 */ /* 0x000fe20000000800 */
[----:B0-----:R-:W2:Y:S04]  /*5490*/  LDL.LU R2, [R1+0x84] ;  /* 0x0000840001027983 */ /* 0x001ea80000300800 */
[----:B-----5:R0:W-:Y:S04]  /*54a0*/  STL [R1+0x8c], R0 ;  /* 0x00008c0001007387 */ /* 0x0201e80000100800 */
[----:B----4-:R-:W4:Y:S01]  /*54b0*/  LDL.LU R227, [R1+0x88] ;  /* 0x0000880001e37983 */ /* 0x010f220000300800 */
[----:B0-----:R-:W0:Y:S02]  /*54c0*/  S2R R0, SR_TID.X ;  /* 0x0000000000007919 */ /* 0x001e240000002100 */
[----:B0-----:R-:W-:-:S02]  /*54d0*/  SHF.R.U32.HI R24, RZ, 0x2, R0 ;  /* 0x00000002ff187819 */ /* 0x001fc40000011600 */
[----:B------:R-:W-:Y:S02]  /*54e0*/  LOP3.LUT R26, R0, 0x60, RZ, 0xc0, !PT ;  /* 0x00000060001a7812 */ /* 0x000fe400078ec0ff */
[----:B------:R-:W-:Y:S02]  /*54f0*/  SHF.R.U32.HI R27, RZ, 0x7, R0 ;  /* 0x00000007ff1b7819 */ /* 0x000fe40000011600 */
[----:B------:R-:W-:Y:S02]  /*5500*/  LOP3.LUT R25, R24, 0x7, RZ, 0xc0, !PT ;  /* 0x0000000718197812 */ /* 0x000fe400078ec0ff */
[----:B------:R-:W-:Y:S02]  /*5510*/  SHF.R.U32.HI R28, RZ, 0x1, R26 ;  /* 0x00000001ff1c7819 */ /* 0x000fe4000001161a */
[----:B------:R-:W-:Y:S02]  /*5520*/  LOP3.LUT R24, R27, 0x1, RZ, 0xc0, !PT ;  /* 0x000000011b187812 */ /* 0x000fe400078ec0ff */
[----:B------:R-:W-:Y:S01]  /*5530*/  IADD3 R27, RZ, -R28, -R25 ;  /* 0x8000001cff1b7210 */ /* 0x000fe20007ffe819 */
[----:B------:R-:W-:-:S02]  /*5540*/  IMAD.SHL.U32 R32, R0, 0x2, RZ ;  /* 0x0000000200207824 */ /* 0x000fc400078e00ff */
[C---:B------:R-:W-:Y:S02]  /*5550*/  IMAD.SHL.U32 R26, R24.reuse, 0x40, RZ ;  /* 0x00000040181a7824 */ /* 0x040fe400078e00ff */
[----:B------:R-:W-:Y:S01]  /*5560*/  IMAD R42, R24, -0x40, R27 ;  /* 0xffffffc0182a7824 */ /* 0x000fe200078e021b */
[----:B------:R-:W-:Y:S01]  /*5570*/  LOP3.LUT R24, R0, 0x3, RZ, 0xc0, !PT ;  /* 0x0000000300187812 */ /* 0x000fe200078ec0ff */
[----:B--2---:R-:W-:Y:S02]  /*5580*/  IMAD.SHL.U32 R41, R2, 0x80, RZ ;  /* 0x0000008002297824 */ /* 0x004fe400078e00ff */
[----:B------:R0:W5:Y:S04]  /*5590*/  LDL.LU R2, [R1+0x90] ;  /* 0x0000900001027983 */ /* 0x0001680000300800 */
[----:B------:R0:W5:Y:S01]  /*55a0*/  LDL.LU R0, [R1+0x8c] ;  /* 0x00008c0001007983 */ /* 0x0001620000300800 */
[----:B------:R-:W-:Y:S01]  /*55b0*/  LOP3.LUT R43, R26, 0x40, R25, 0xe2, !PT ;  /* 0x000000401a2b7812 */ /* 0x000fe200078ee219 */
[----:B----4-:R-:W-:Y:S01]  /*55c0*/  IMAD.SHL.U32 R25, R227, 0x100, RZ ;  /* 0x00000100e3197824 */ /* 0x010fe200078e00ff */
[----:B------:R-:W-:Y:S01]  /*55d0*/  UISETP.GT.U32.AND UP0, UPT, UR9, 0x11, UPT ;  /* 0x000000110900788c */ /* 0x000fe2000bf04070 */
[C---:B-1----:R-:W-:Y:S01]  /*55e0*/  ISETP.GE.AND P1, PT, R41.reuse, R29, PT ;  /* 0x0000001d2900720c */ /* 0x042fe20003f26270 */
[----:B------:R-:W-:Y:S01]  /*55f0*/  UIMAD UR5, UR10, UR6, URZ ;  /* 0x000000060a0572a4 */ /* 0x000fe2000f8e023f */
[----:B------:R-:W-:Y:S01]  /*5600*/  LOP3.LUT R32, R41, 0x6, R32, 0xf8, !PT ;  /* 0x0000000629207812 */ /* 0x000fe200078ef820 */
[----:B------:R-:W-:Y:S01]  /*5610*/  UISETP.LT.U32.AND UP0, UPT, UR12, 0x12, UP0 ;  /* 0x000000120c00788c */ /* 0x000fe20008701070 */
[----:B------:R-:W-:Y:S01]  /*5620*/  ISETP.GE.OR P1, PT, R25, UR11, P1 ;  /* 0x0000000b19007c0c */ /* 0x000fe20008f26670 */
[----:B------:R-:W-:Y:S01]  /*5630*/  UISETP.GE.U32.AND UP1, UPT, UR12, 0x12, UPT ;  /* 0x000000120c00788c */ /* 0x000fe2000bf26070 */
[----:B------:R-:W-:Y:S01]  /*5640*/  IMAD.U32 R27, RZ, RZ, UR6 ;  /* 0x00000006ff1b7e24 */ /* 0x000fe2000f8e00ff */
[----:B------:R-:W-:Y:S01]  /*5650*/  UIMAD UR8, UR22, UR7, UR5 ;  /* 0x00000007160872a4 */ /* 0x000fe2000f8e0205 */
[----:B------:R-:W-:Y:S01]  /*5660*/  SHF.R.S32.HI R33, RZ, 0x1f, R32 ;  /* 0x0000001fff217819 */ /* 0x000fe20000011420 */
[----:B------:R-:W-:-:S02]  /*5670*/  UIMAD.WIDE.U32 UR6, UR9, 0x38e38e39, URZ ;  /* 0x38e38e39090678a5 */ /* 0x000fc4000f8e003f */
[----:B------:R-:W-:Y:S02]  /*5680*/  USEL UR5, URZ, 0x1, !UP0 ;  /* 0x000000013f057887 */ /* 0x000fe4000c000000 */
[----:B------:R-:W-:Y:S01]  /*5690*/  USHF.R.U32.HI UR6, URZ, 0x2, UR7 ;  /* 0x000000023f067899 */ /* 0x000fe20008011607 */
[----:B------:R-:W-:Y:S01]  /*56a0*/  IMAD.WIDE.U32 R26, R27, UR22, R32 ;  /* 0x000000161b1a7c25 */ /* 0x000fe2000f8e0020 */
[----:B------:R-:W-:Y:S01]  /*56b0*/  ULOP3.LUT UR4, UR4, UR5, URZ, 0x3c, !UPT ;  /* 0x0000000504047292 */ /* 0x000fe2000f8e3c3f */
[----:B------:R-:W-:Y:S02]  /*56c0*/  IADD3 R42, -R25, UR11, R42 ;  /* 0x0000000b192a7c10 */ /* 0x000fe4000fffe12a */
[----:B------:R-:W-:Y:S01]  /*56d0*/  IMAD.WIDE R38, R227, 0x100, RZ ;  /* 0x00000100e3267825 */ /* 0x000fe200078e02ff */
[----:B------:R-:W-:Y:S02]  /*56e0*/  UIMAD UR5, UR6, -0x12, UR9 ;  /* 0xffffffee060578a4 */ /* 0x000fe4000f8e0209 */
[----:B------:R-:W-:Y:S01]  /*56f0*/  @UP1 ULOP3.LUT UR4, UR4, 0x1, UR6, 0x78, !UPT ;  /* 0x0000000104041892 */ /* 0x000fe2000f8e7806 */
[----:B------:R-:W-:-:S02]  /*5700*/  IMAD R24, R24, -0x2, R29 ;  /* 0xfffffffe18187824 */ /* 0x000fc400078e021d */
[----:B------:R-:W-:Y:S01]  /*5710*/  VIADD R27, R27, UR8 ;  /* 0x000000081b1b7c36 */ /* 0x000fe20008000000 */
[----:B------:R-:W-:Y:S01]  /*5720*/  LOP3.LUT R43, R38, R43, R28, 0xfe, !PT ;  /* 0x0000002b262b7212 */ /* 0x000fe200078efe1c */
[----:B------:R-:W-:Y:S02]  /*5730*/  IMAD.IADD R41, R24, 0x1, -R41 ;  /* 0x0000000118297824 */ /* 0x000fe400078e0a29 */
[----:B------:R-:W-:Y:S01]  /*5740*/  IMAD.MOV.U32 R40, RZ, RZ, -0x1 ;  /* 0xffffffffff287424 */ /* 0x000fe200078e00ff */
[----:B0-----:R-:W-:Y:S06]  /*5750*/  @P1 BRA `(.L_x_38) ;  /* 0x0000008c00fc1947 */ /* 0x001fec0003800000 */
[----:B------:R-:W0:Y:S01]  /*5760*/  LDC.64 R28, c[0x0][0x5c8] ;  /* 0x00017200ff1c7b82 */ /* 0x000e220000000a00 */
[----:B------:R-:W-:Y:S01]  /*5770*/  ULDC.64 UR6, c[0x0][0x5c0] ;  /* 0x0001700000067ab9 */ /* 0x000fe20000000a00 */
[----:B------:R-:W-:Y:S01]  /*5780*/  BSSY B0, `(.L_x_38) ;  /* 0x00008fc000007945 */ /* 0x000fe20003800000 */
[-C--:B0-----:R-:W-:Y:S01]  /*5790*/  IMAD R24, R39, R28.reuse, RZ ;  /* 0x0000001c27187224 */ /* 0x081fe200078e02ff */
[----:B------:R-:W-:Y:S01]  /*57a0*/  SHF.L.U64.HI R34, R28, 0x3, R29 ;  /* 0x000000031c227819 */ /* 0x000fe2000001021d */
[----:B------:R-:W-:-:S04]  /*57b0*/  IMAD.WIDE.U32 R26, R43, R28, R26 ;  /* 0x0000001c2b1a7225 */ /* 0x000fc800078e001a */
[----:B------:R-:W-:Y:S01]  /*57c0*/  IMAD R25, R43, R29, R24 ;  /* 0x0000001d2b197224 */ /* 0x000fe200078e0218 */
[C---:B------:R-:W-:Y:S01]  /*57d0*/  LEA R30, P2, R28.reuse, R26, 0x7 ;  /* 0x0000001a1c1e7211 */ /* 0x040fe200078438ff */
[----:B------:R-:W-:Y:S01]  /*57e0*/  IMAD.SHL.U32 R31, R28, 0x8, RZ ;  /* 0x000000081c1f7824 */ /* 0x000fe200078e00ff */
[----:B------:R-:W-:Y:S01]  /*57f0*/  IADD3 R24, P1, R26, UR6, RZ ;  /* 0x000000061a187c10 */ /* 0x000fe2000ff3e0ff */
[----:B------:R-:W-:-:S03]  /*5800*/  IMAD.IADD R27, R27, 0x1, R25 ;  /* 0x000000011b1b7824 */ /* 0x000fc600078e0219 */
[----:B------:R-:W-:Y:S02]  /*5810*/  IADD3 R26, P5, P6, R26, UR6, R31 ;  /* 0x000000061a1a7c10 */ /* 0x000fe4000febe01f */
[----:B------:R-:W-:Y:S02]  /*5820*/  LEA.HI.X R29, R28, R27, R29, 0x7, P2 ;  /* 0x0000001b1c1d7211 */ /* 0x000fe400010f3c1d */
[C---:B------:R-:W-:Y:S02]  /*5830*/  IADD3.X R25, R27.reuse, UR7, RZ, P1, !PT ;  /* 0x000000071b197c10 */ /* 0x040fe40008ffe4ff */
[----:B------:R-:W-:Y:S02]  /*5840*/  IADD3.X R27, R27, UR7, R34, P5, P6 ;  /* 0x000000071b1b7c10 */ /* 0x000fe4000afec422 */
[----:B------:R-:W-:Y:S02]  /*5850*/  FSETP.NEU.AND P5, PT, RZ, UR21, PT ;  /* 0x00000015ff007c0b */ /* 0x000fe4000bfad000 */
[----:B------:R-:W-:-:S02]  /*5860*/  IADD3 R28, P1, P2, R30, UR6, R31 ;  /* 0x000000061e1c7c10 */ /* 0x000fc4000fa3e01f */
[----:B------:R-:W-:-:S04]  /*5870*/  IADD3 R30, P3, R30, UR6, RZ ;  /* 0x000000061e1e7c10 */ /* 0x000fc8000ff7e0ff */
[C---:B------:R-:W-:Y:S02]  /*5880*/  IADD3.X R31, R29.reuse, UR7, RZ, P3, !PT ;  /* 0x000000071d1f7c10 */ /* 0x040fe40009ffe4ff */
[----:B------:R-:W-:-:S03]  /*5890*/  IADD3.X R29, R29, UR7, R34, P1, P2 ;  /* 0x000000071d1d7c10 */ /* 0x000fc60008fe4422 */
[----:B------:R-:W-:Y:S05]  /*58a0*/  @!P5 BRA `(.L_x_39) ;  /* 0x0000006c001cd947 */ /* 0x000fea0003800000 */
[----:B------:R-:W-:Y:S01]  /*58b0*/  ULDC.64 UR8, c[0x0][0x5b8] ;  /* 0x00016e0000087ab9 */ /* 0x000fe20000000a00 */
[----:B------:R-:W-:Y:S01]  /*58c0*/  ISETP.GE.AND P1, PT, R42, 0x1, PT ;  /* 0x000000012a00780c */ /* 0x000fe20003f26270 */
[----:B------:R-:W-:Y:S02]  /*58d0*/  UIMAD UR6, UR10, UR8, URZ ;  /* 0x000000080a0672a4 */ /* 0x000fe4000f8e023f */
[----:B------:R-:W-:Y:S01]  /*58e0*/  IMAD.U32 R35, RZ, RZ, UR8 ;  /* 0x00000008ff237e24 */ /* 0x000fe2000f8e00ff */
[----:B------:R-:W-:Y:S01]  /*58f0*/  BSSY B1, `(.L_x_40) ;  /* 0x0000010000017945 */ /* 0x000fe20003800000 */
[----:B------:R-:W-:Y:S01]  /*5900*/  ISETP.LT.OR P5, PT, R41, 0x1, !P1 ;  /* 0x000000012900780c */ /* 0x000fe20004fa1670 */
[----:B------:R-:W-:Y:S02]  /*5910*/  UIMAD UR6, UR22, UR9, UR6 ;  /* 0x00000009160672a4 */ /* 0x000fe4000f8e0206 */
[----:B------:R-:W-:Y:S01]  /*5920*/  IMAD.WIDE.U32 R32, R35, UR22, R32 ;  /* 0x0000001623207c25 */ /* 0x000fe2000f8e0020 */
[----:B------:R-:W-:-:S03]  /*5930*/  ULDC.64 UR8, c[0x0][0x5a8] ;  /* 0x00016a0000087ab9 */ /* 0x000fc60000000a00 */
[----:B------:R-:W-:Y:S02]  /*5940*/  IMAD.MOV.U32 R36, RZ, RZ, R32 ;  /* 0x000000ffff247224 */ /* 0x000fe400078e0020 */
[----:B------:R-:W-:Y:S01]  /*5950*/  VIADD R37, R33, UR6 ;  /* 0x0000000621257c36 */ /* 0x000fe20008000000 */
[----:B------:R-:W-:Y:S02]  /*5960*/  ULDC.64 UR6, c[0x0][0x5b0] ;  /* 0x00016c0000067ab9 */ /* 0x000fe40000000a00 */
[----:B------:R-:W-:Y:S02]  /*5970*/  IMAD R34, R39, UR6, RZ ;  /* 0x0000000627227c24 */ /* 0x000fe4000f8e02ff */
[----:B------:R-:W-:-:S04]  /*5980*/  IMAD.WIDE.U32 R32, R43, UR6, R36 ;  /* 0x000000062b207c25 */ /* 0x000fc8000f8e0024 */
[--C-:B------:R-:W-:Y:S01]  /*5990*/  IMAD R35, R43, UR7, R34.reuse ;  /* 0x000000072b237c24 */ /* 0x100fe2000f8e0222 */
[----:B------:R-:W-:Y:S02]  /*59a0*/  IADD3 R32, P2, R32, UR8, RZ ;  /* 0x0000000820207c10 */ /* 0x000fe4000ff5e0ff */
[----:B------:R-:W-:Y:S02]  /*59b0*/  PRMT R34, RZ, 0x7610, R34 ;  /* 0x00007610ff227816 */ /* 0x000fe40000000022 */
[----:B------:R-:W-:Y:S01]  /*59c0*/  IADD3.X R33, R33, UR9, R35, P2, !PT ;  /* 0x0000000921217c10 */ /* 0x000fe200097fe423 */
[----:B------:R-:W-:Y:S08]  /*59d0*/  @P5 BRA `(.L_x_41) ;  /* 0x0000000000045947 */ /* 0x000ff00003800000 */
[----:B------:R0:W5:Y:S02]  /*59e0*/  LDG.E.U8 R34, desc[UR16][R32.64] ;  /* 0x0000001020227981 */ /* 0x000164000c1e1100 */
.L_x_41:
[----:B------:R-:W-:Y:S05]  /*59f0*/  BSYNC B1 ;  /* 0x0000000000017941 */ /* 0x000fea0003800000 */
.L_x_40:
[----:B-----5:R-:W-:Y:S01]  /*5a00*/  LOP3.LUT R34, R34, 0xff, RZ, 0xc0, !PT ;  /* 0x000000ff22227812 */ /* 0x020fe200078ec0ff */
[----:B------:R-:W-:Y:S01]  /*5a10*/  BSSY B1, `(.L_x_42) ;  /* 0x000000b000017945 */ /* 0x000fe20003800000 */
[----:B------:R-:W-:Y:S02]  /*5a20*/  ISETP.LT.OR P3, PT, R41, 0x2, !P1 ;  /* 0x000000022900780c */ /* 0x000fe40004f61670 */
[----:B------:R-:W-:-:S05]  /*5a30*/  F2FP.F16.E4M3.UNPACK_B R34, R34 ;  /* 0x00000022ff22723e */ /* 0x000fca00020006ff */
[----:B------:R-:W-:-:S05]  /*5a40*/  HADD2.F32 R34, -RZ, R34.H0_H0 ;  /* 0x20000022ff227230 */ /* 0x000fca0000004100 */
[----:B------:R-:W-:Y:S01]  /*5a50*/  FMUL R35, R34, UR21 ;  /* 0x0000001522237c20 */ /* 0x000fe20008400000 */
[----:B------:R-:W-:-:S03]  /*5a60*/  PRMT R34, RZ, 0x7610, R34 ;  /* 0x00007610ff227816 */ /* 0x000fc60000000022 */
[----:B------:R-:W-:-:S05]  /*5a70*/  FFMA R35, R226, UR20, R35 ;  /* 0x00000014e2237c23 */ /* 0x000fca0008000023 */
[----:B------:R-:W-:-:S05]  /*5a80*/  F2FP.SATFINITE.E4M3.F32.PACK_AB_MERGE_C R35, RZ, R35, RZ ;  /* 0x00000023ff23723e */ /* 0x000fca00048070ff */
[----:B------:R1:W-:Y:S01]  /*5a90*/  @!P5 STG.E.U8 desc[UR16][R24.64], R35 ;  /* 0x000000231800d986 */ /* 0x0003e2000c101110 */
[----:B------:R-:W-:Y:S05]  /*5aa0*/  @P3 BRA `(.L_x_43) ;  /* 0x0000000000043947 */ /* 0x000fea0003800000 */
[----:B------:R2:W5:Y:S02]  /*5ab0*/  LDG.E.U8 R34, desc[UR16][R32.64+0x1] ;  /* 0x0000011020227981 */ /* 0x000564000c1e1100 */
.L_x_43:
[----:B------:R-:W-:Y:S05]  /*5ac0*/  BSYNC B1 ;  /* 0x0000000000017941 */ /* 0x000fea0003800000 */
.L_x_42:
[----:B-----5:R-:W-:Y:S01]  /*5ad0*/  LOP3.LUT R34, R34, 0xff, RZ, 0xc0, !PT ;  /* 0x000000ff22227812 */ /* 0x020fe200078ec0ff */
[----:B------:R-:W-:Y:S01]  /*5ae0*/  BSSY B1, `(.L_x_44) ;  /* 0x0000013000017945 */ /* 0x000fe20003800000 */
[----:B------:R-:W-:Y:S02]  /*5af0*/  IADD3 R45, P2, R43, 0x8, RZ ;  /* 0x000000082b2d7810 */ /* 0x000fe40007f5e0ff */
[----:B------:R-:W-:-:S03]  /*5b00*/  F2FP.F16.E4M3.UNPACK_B R34, R34 ;  /* 0x00000022ff22723e */ /* 0x000fc600020006ff */
[----:B-1----:R-:W-:Y:S01]  /*5b10*/  IMAD.X R35, RZ, RZ, R39, P2 ;  /* 0x000000ffff237224 */ /* 0x002fe200010e0627 */
[----:B------:R-:W-:Y:S01]  /*5b20*/  ISETP.GE.AND P2, PT, R42, 0x9, PT ;  /* 0x000000092a00780c */ /* 0x000fe20003f46270 */
[----:B------:R-:W-:Y:S02]  /*5b30*/  HADD2.F32 R34, -RZ, R34.H0_H0 ;  /* 0x20000022ff227230 */ /* 0x000fe40000004100 */
[----:B------:R-:W-:Y:S01]  /*5b40*/  IMAD R46, R35, UR6, RZ ;  /* 0x00000006232e7c24 */ /* 0x000fe2000f8e02ff */
[----:B------:R-:W-:Y:S02]  /*5b50*/  ISETP.LT.OR P5, PT, R41, 0x1, !P2 ;  /* 0x000000012900780c */ /* 0x000fe400057a1670 */
[----:B------:R-:W-:Y:S01]  /*5b60*/  FMUL R44, R34, UR21 ;  /* 0x00000015222c7c20 */ /* 0x000fe20008400000 */
[----:B------:R-:W-:-:S04]  /*5b70*/  IMAD.WIDE.U32 R34, R45, UR6, R36 ;  /* 0x000000062d227c25 */ /* 0x000fc8000f8e0024 */
[----:B------:R-:W-:Y:S01]  /*5b80*/  FFMA R44, R225, UR20, R44 ;  /* 0x00000014e12c7c23 */ /* 0x000fe2000800002c */
[----:B------:R-:W-:Y:S01]  /*5b90*/  IMAD R45, R45, UR7, R46 ;  /* 0x000000072d2d7c24 */ /* 0x000fe2000f8e022e */
[----:B------:R-:W-:-:S03]  /*5ba0*/  IADD3 R34, P6, R34, UR8, RZ ;  /* 0x0000000822227c10 */ /* 0x000fc6000ffde0ff */
[----:B------:R-:W-:Y:S02]  /*5bb0*/  F2FP.SATFINITE.E4M3.F32.PACK_AB_MERGE_C R47, RZ, R44, RZ ;  /* 0x0000002cff2f723e */ /* 0x000fe400048070ff */
[----:B------:R-:W-:Y:S02]  /*5bc0*/  IADD3.X R35, R35, UR9, R45, P6, !PT ;  /* 0x0000000923237c10 */ /* 0x000fe4000b7fe42d */
[----:B------:R-:W-:Y:S01]  /*5bd0*/  PRMT R44, RZ, 0x7610, R44 ;  /* 0x00007610ff2c7816 */ /* 0x000fe2000000002c */
[----:B------:R1:W-:Y:S01]  /*5be0*/  @!P3 STG.E.U8 desc[UR16][R24.64+0x1], R47 ;  /* 0x0000012f1800b986 */ /* 0x0003e2000c101110 */
[----:B------:R-:W-:Y:S05]  /*5bf0*/  @P5 BRA `(.L_x_45) ;  /* 0x0000000000045947 */ /* 0x000fea0003800000 */
[----:B------:R4:W5:Y:S02]  /*5c00*/  LDG.E.U8 R44, desc[UR16][R34.64] ;  /* 0x00000010222c7981 */ /* 0x000964000c1e1100 */
.L_x_45:
[----:B------:R-:W-:Y:S05]  /*5c10*/  BSYNC B1 ;  /* 0x0000000000017941 */ /* 0x000fea0003800000 */
.L_x_44:
        /* <DEDUP_REMOVED lines=12> */
.L_x_47:
[----:B------:R-:W-:Y:S05]  /*5ce0*/  BSYNC B1 ;  /* 0x0000000000017941 */ /* 0x000fea0003800000 */
.L_x_46:
[----:B-----5:R-:W-:Y:S01]  /*5cf0*/  LOP3.LUT R44, R44, 0xff, RZ, 0xc0, !PT ;  /* 0x000000ff2c2c7812 */ /* 0x020fe200078ec0ff */
[----:B------:R-:W-:Y:S01]  /*5d00*/  BSSY B1, `(.L_x_48) ;  /* 0x000000b000017945 */ /* 0x000fe20003800000 */
[----:B------:R-:W-:Y:S02]  /*5d10*/  ISETP.LT.OR P5, PT, R41, 0x9, !P1 ;  /* 0x000000092900780c */ /* 0x000fe40004fa1670 */
[----:B------:R-:W-:-:S05]  /*5d20*/  F2FP.F16.E4M3.UNPACK_B R44, R44 ;  /* 0x0000002cff2c723e */ /* 0x000fca00020006ff */
[----:B------:R-:W-:-:S05]  /*5d30*/  HADD2.F32 R44, -RZ, R44.H0_H0 ;  /* 0x2000002cff2c7230 */ /* 0x000fca0000004100 */
[----:B------:R-:W-:-:S04]  /*5d40*/  FMUL R44, R44, UR21 ;  /* 0x000000152c2c7c20 */ /* 0x000fc80008400000 */
[----:B------:R-:W-:-:S05]  /*5d50*/  FFMA R44, R223, UR20, R44 ;  /* 0x00000014df2c7c23 */ /* 0x000fca000800002c */
[----:B0-----:R-:W-:Y:S02]  /*5d60*/  F2FP.SATFINITE.E4M3.F32.PACK_AB_MERGE_C R45, RZ, R44, RZ ;  /* 0x0000002cff2d723e */ /* 0x001fe400048070ff */
[----:B------:R-:W-:-:S03]  /*5d70*/  PRMT R44, RZ, 0x7610, R44 ;  /* 0x00007610ff2c7816 */ /* 0x000fc6000000002c */
[----:B------:R0:W-:Y:S01]  /*5d80*/  @!P3 STG.E.U8 desc[UR16][R26.64+0x1], R45 ;  /* 0x0000012d1a00b986 */ /* 0x0001e2000c101110 */
[----:B------:R-:W-:Y:S05]  /*5d90*/  @P5 BRA `(.L_x_49) ;  /* 0x0000000000045947 */ /* 0x000fea0003800000 */
[----:B------:R0:W5:Y:S02]  /*5da0*/  LDG.E.U8 R44, desc[UR16][R32.64+0x8] ;  /* 0x00000810202c7981 */ /* 0x000164000c1e1100 */
.L_x_49:
[----:B------:R-:W-:Y:S05]  /*5db0*/  BSYNC B1 ;  /* 0x0000000000017941 */ /* 0x000fea0003800000 */
.L_x_48:
[----:B-----5:R-:W-:Y:S01]  /*5dc0*/  LOP3.LUT R44, R44, 0xff, RZ, 0xc0, !PT ;  /* 0x000000ff2c2c7812 */ /* 0x020fe200078ec0ff */
[----:B------:R-:W-:Y:S01]  /*5dd0*/  BSSY B1, `(.L_x_50) ;  /* 0x000000b000017945 */ /* 0x000fe20003800000 */
[----:B------:R-:W-:Y:S02]  /*5de0*/  ISETP.LT.OR P3, PT, R41, 0xa, !P1 ;  /* 0x0000000a2900780c */ /* 0x000fe40004f61670 */
[----:B------:R-:W-:-:S05]  /*5df0*/  F2FP.F16.E4M3.UNPACK_B R44, R44 ;  /* 0x0000002cff2c723e */ /* 0x000fca00020006ff */
[----:B------:R-:W-:-:S05]  /*5e00*/  HADD2.F32 R44, -RZ, R44.H0_H0 ;  /* 0x2000002cff2c7230 */ /* 0x000fca0000004100 */
[----:B0-----:R-:W-:Y:S01]  /*5e10*/  FMUL R45, R44, UR21 ;  /* 0x000000152c2d7c20 */ /* 0x001fe20008400000 */
[----:B------:R-:W-:-:S03]  /*5e20*/  PRMT R44, RZ, 0x7610, R44 ;  /* 0x00007610ff2c7816 */ /* 0x000fc6000000002c */
[----:B------:R-:W-:-:S05]  /*5e30*/  FFMA R45, R222, UR20, R45 ;  /* 0x00000014de2d7c23 */ /* 0x000fca000800002d */
[----:B------:R-:W-:-:S05]  /*5e40*/  F2FP.SATFINITE.E4M3.F32.PACK_AB_MERGE_C R45, RZ, R45, RZ ;  /* 0x0000002dff2d723e */ /* 0x000fca00048070ff */
[----:B------:R0:W-:Y:S01]  /*5e50*/  @!P5 STG.E.U8 desc[UR16][R24.64+0x8], R45 ;  /* 0x0000082d1800d986 */ /* 0x0001e2000c101110 */
[----:B------:R-:W-:Y:S05]  /*5e60*/  @P3 BRA `(.L_x_51) ;  /* 0x0000000000043947 */ /* 0x000fea0003800000 */
[----:B------:R0:W5:Y:S02]  /*5e70*/  LDG.E.U8 R44, desc[UR16][R32.64+0x9] ;  /* 0x00000910202c7981 */ /* 0x000164000c1e1100 */
.L_x_51:
[----:B------:R-:W-:Y:S05]  /*5e80*/  BSYNC B1 ;  /* 0x0000000000017941 */ /* 0x000fea0003800000 */
.L_x_50:
        /* <DEDUP_REMOVED lines=12> */
.L_x_53:
[----:B------:R-:W-:Y:S05]  /*5f50*/  BSYNC B1 ;  /* 0x0000000000017941 */ /* 0x000fea0003800000 */
.L_x_52:
        /* <DEDUP_REMOVED lines=12> */
.L_x_55:
[----:B------:R-:W-:Y:S05]  /*6020*/  BSYNC B1 ;  /* 0x0000000000017941 */ /* 0x000fea0003800000 */
.L_x_54:
        /* <DEDUP_REMOVED lines=12> */
.L_x_57:
[----:B------:R-:W-:Y:S05]  /*60f0*/  BSYNC B1 ;  /* 0x0000000000017941 */ /* 0x000fea0003800000 */
.L_x_56:
        /* <DEDUP_REMOVED lines=12> */
.L_x_59:
[----:B------:R-:W-:Y:S05]  /*61c0*/  BSYNC B1 ;  /* 0x0000000000017941 */ /* 0x000fea0003800000 */
.L_x_58:
        /* <DEDUP_REMOVED lines=12> */
.L_x_61:
[----:B------:R-:W-:Y:S05]  /*6290*/  BSYNC B1 ;  /* 0x0000000000017941 */ /* 0x000fea0003800000 */
.L_x_60:
        /* <DEDUP_REMOVED lines=12> */
.L_x_63:
[----:B------:R-:W-:Y:S05]  /*6360*/  BSYNC B1 ;  /* 0x0000000000017941 */ /* 0x000fea0003800000 */
.L_x_62:
        /* <DEDUP_REMOVED lines=12> */
.L_x_65:
[----:B------:R-:W-:Y:S05]  /*6430*/  BSYNC B1 ;  /* 0x0000000000017941 */ /* 0x000fea0003800000 */
.L_x_64:
        /* <DEDUP_REMOVED lines=12> */
.L_x_67:
[----:B------:R-:W-:Y:S05]  /*6500*/  BSYNC B1 ;  /* 0x0000000000017941 */ /* 0x000fea0003800000 */
.L_x_66:
        /* <DEDUP_REMOVED lines=12> */
.L_x_69:
[----:B------:R-:W-:Y:S05]  /*65d0*/  BSYNC B1 ;  /* 0x0000000000017941 */ /* 0x000fea0003800000 */
.L_x_68:
        /* <DEDUP_REMOVED lines=12> */
.L_x_71:
[----:B------:R-:W-:Y:S05]  /*66a0*/  BSYNC B1 ;  /* 0x0000000000017941 */ /* 0x000fea0003800000 */
.L_x_70:
        /* <DEDUP_REMOVED lines=12> */
.L_x_73:
[----:B------:R-:W-:Y:S05]  /*6770*/  BSYNC B1 ;  /* 0x0000000000017941 */ /* 0x000fea0003800000 */
.L_x_72:
        /* <DEDUP_REMOVED lines=12> */
.L_x_75:
[----:B------:R-:W-:Y:S05]  /*6840*/  BSYNC B1 ;  /* 0x0000000000017941 */ /* 0x000fea0003800000 */
.L_x_74:
        /* <DEDUP_REMOVED lines=12> */
.L_x_77:
[----:B------:R-:W-:Y:S05]  /*6910*/  BSYNC B1 ;  /* 0x0000000000017941 */ /* 0x000fea0003800000 */
.L_x_76:
        /* <DEDUP_REMOVED lines=12> */
.L_x_79:
[----:B------:R-:W-:Y:S05]  /*69e0*/  BSYNC B1 ;  /* 0x0000000000017941 */ /* 0x000fea0003800000 */
.L_x_78:
        /* <DEDUP_REMOVED lines=12> */
.L_x_81:
[----:B------:R-:W-:Y:S05]  /*6ab0*/  BSYNC B1 ;  /* 0x0000000000017941 */ /* 0x000fea0003800000 */
.L_x_80:
        /* <DEDUP_REMOVED lines=12> */
.L_x_83:
[----:B------:R-:W-:Y:S05]  /*6b80*/  BSYNC B1 ;  /* 0x0000000000017941 */ /* 0x000fea0003800000 */
.L_x_82:
        /* <DEDUP_REMOVED lines=12> */
.L_x_85:
[----:B------:R-:W-:Y:S05]  /*6c50*/  BSYNC B1 ;  /* 0x0000000000017941 */ /* 0x000fea0003800000 */
.L_x_84:
        /* <DEDUP_REMOVED lines=12> */
.L_x_87:
[----:B------:R-:W-:Y:S05]  /*6d20*/  BSYNC B1 ;  /* 0x0000000000017941 */ /* 0x000fea0003800000 */
.L_x_86:
        /* <DEDUP_REMOVED lines=12> */
.L_x_89:
[----:B------:R-:W-:Y:S05]  /*6df0*/  BSYNC B1 ;  /* 0x0000000000017941 */ /* 0x000fea0003800000 */
.L_x_88:
        /* <DEDUP_REMOVED lines=12> */
.L_x_91:
[----:B------:R-:W-:Y:S05]  /*6ec0*/  BSYNC B1 ;  /* 0x0000000000017941 */ /* 0x000fea0003800000 */
.L_x_90:
        /* <DEDUP_REMOVED lines=12> */
.L_x_93:
[----:B------:R-:W-:Y:S05]  /*6f90*/  BSYNC B1 ;  /* 0x0000000000017941 */ /* 0x000fea0003800000 */
.L_x_92:
        /* <DEDUP_REMOVED lines=12> */
.L_x_95:
[----:B------:R-:W-:Y:S05]  /*7060*/  BSYNC B1 ;  /* 0x0000000000017941 */ /* 0x000fea0003800000 */
.L_x_94:
        /* <DEDUP_REMOVED lines=12> */
.L_x_97:
[----:B------:R-:W-:Y:S05]  /*7130*/  BSYNC B1 ;  /* 0x0000000000017941 */ /* 0x000fea0003800000 */
.L_x_96:
        /* <DEDUP_REMOVED lines=12> */
.L_x_99:
[----:B------:R-:W-:Y:S05]  /*7200*/  BSYNC B1 ;  /* 0x0000000000017941 */ /* 0x000fea0003800000 */
.L_x_98:
        /* <DEDUP_REMOVED lines=12> */
.L_x_101:
[----:B------:R-:W-:Y:S05]  /*72d0*/  BSYNC B1 ;  /* 0x0000000000017941 */ /* 0x000fea0003800000 */
.L_x_100:
        /* <DEDUP_REMOVED lines=12> */
.L_x_103:
[----:B------:R-:W-:Y:S05]  /*73a0*/  BSYNC B1 ;  /* 0x0000000000017941 */ /* 0x000fea0003800000 */
.L_x_102:
        /* <DEDUP_REMOVED lines=12> */
.L_x_105:
[----:B------:R-:W-:Y:S05]  /*7470*/  BSYNC B1 ;  /* 0x0000000000017941 */ /* 0x000fea0003800000 */
.L_x_104:
        /* <DEDUP_REMOVED lines=12> */
.L_x_107:
[----:B------:R-:W-:Y:S05]  /*7540*/  BSYNC B1 ;  /* 0x0000000000017941 */ /* 0x000fea0003800000 */
.L_x_106:
        /* <DEDUP_REMOVED lines=12> */
.L_x_109:
[----:B------:R-:W-:Y:S05]  /*7610*/  BSYNC B1 ;  /* 0x0000000000017941 */ /* 0x000fea0003800000 */
.L_x_108:
        /* <DEDUP_REMOVED lines=12> */
.L_x_111:
[----:B------:R-:W-:Y:S05]  /*76e0*/  BSYNC B1 ;  /* 0x0000000000017941 */ /* 0x000fea0003800000 */
.L_x_110:
        /* <DEDUP_REMOVED lines=12> */
.L_x_113:
[----:B------:R-:W-:Y:S05]  /*77b0*/  BSYNC B1 ;  /* 0x0000000000017941 */ /* 0x000fea0003800000 */
.L_x_112:
        /* <DEDUP_REMOVED lines=12> */
.L_x_115:
[----:B------:R-:W-:Y:S05]  /*7880*/  BSYNC B1 ;  /* 0x0000000000017941 */ /* 0x000fea0003800000 */
.L_x_114:
        /* <DEDUP_REMOVED lines=12> */
.L_x_117:
[----:B------:R-:W-:Y:S05]  /*7950*/  BSYNC B1 ;  /* 0x0000000000017941 */ /* 0x000fea0003800000 */
.L_x_116:
        /* <DEDUP_REMOVED lines=12> */
.L_x_119:
[----:B------:R-:W-:Y:S05]  /*7a20*/  BSYNC B1 ;  /* 0x0000000000017941 */ /* 0x000fea0003800000 */
.L_x_118:
        /* <DEDUP_REMOVED lines=12> */
.L_x_121:
[----:B------:R-:W-:Y:S05]  /*7af0*/  BSYNC B1 ;  /* 0x0000000000017941 */ /* 0x000fea0003800000 */
.L_x_120:
        /* <DEDUP_REMOVED lines=12> */
.L_x_123:
[----:B------:R-:W-:Y:S05]  /*7bc0*/  BSYNC B1 ;  /* 0x0000000000017941 */ /* 0x000fea0003800000 */
.L_x_122:
        /* <DEDUP_REMOVED lines=12> */
.L_x_125:
[----:B------:R-:W-:Y:S05]  /*7c90*/  BSYNC B1 ;  /* 0x0000000000017941 */ /* 0x000fea0003800000 */
.L_x_124:
        /* <DEDUP_REMOVED lines=12> */
.L_x_127:
[----:B------:R-:W-:Y:S05]  /*7d60*/  BSYNC B1 ;  /* 0x0000000000017941 */ /* 0x000fea0003800000 */
.L_x_126:
        /* <DEDUP_REMOVED lines=12> */
.L_x_129:
[----:B------:R-:W-:Y:S05]  /*7e30*/  BSYNC B1 ;  /* 0x0000000000017941 */ /* 0x000fea0003800000 */
.L_x_128:
        /* <DEDUP_REMOVED lines=12> */
.L_x_131:
[----:B------:R-:W-:Y:S05]  /*7f00*/  BSYNC B1 ;  /* 0x0000000000017941 */ /* 0x000fea0003800000 */
.L_x_130:
        /* <DEDUP_REMOVED lines=12> */
.L_x_133:
[----:B------:R-:W-:Y:S05]  /*7fd0*/  BSYNC B1 ;  /* 0x0000000000017941 */ /* 0x000fea0003800000 */
.L_x_132:
        /* <DEDUP_REMOVED lines=12> */
.L_x_135:
[----:B------:R-:W-:Y:S05]  /*80a0*/  BSYNC B1 ;  /* 0x0000000000017941 */ /* 0x000fea0003800000 */
.L_x_134:
        /* <DEDUP_REMOVED lines=12> */
.L_x_137:
[----:B------:R-:W-:Y:S05]  /*8170*/  BSYNC B1 ;  /* 0x0000000000017941 */ /* 0x000fea0003800000 */
.L_x_136:
        /* <DEDUP_REMOVED lines=12> */
.L_x_139:
[----:B------:R-:W-:Y:S05]  /*8240*/  BSYNC B1 ;  /* 0x0000000000017941 */ /* 0x000fea0003800000 */
.L_x_138:
        /* <DEDUP_REMOVED lines=12> */
.L_x_141:
[----:B------:R-:W-:Y:S05]  /*8310*/  BSYNC B1 ;  /* 0x0000000000017941 */ /* 0x000fea0003800000 */
.L_x_140:
        /* <DEDUP_REMOVED lines=12> */
.L_x_143:
[----:B------:R-:W-:Y:S05]  /*83e0*/  BSYNC B1 ;  /* 0x0000000000017941 */ /* 0x000fea0003800000 */
.L_x_142:
        /* <DEDUP_REMOVED lines=12> */
.L_x_145:
[----:B------:R-:W-:Y:S05]  /*84b0*/  BSYNC B1 ;  /* 0x0000000000017941 */ /* 0x000fea0003800000 */
.L_x_144:
        /* <DEDUP_REMOVED lines=12> */
.L_x_147:
[----:B------:R-:W-:Y:S05]  /*8580*/  BSYNC B1 ;  /* 0x0000000000017941 */ /* 0x000fea0003800000 */
.L_x_146:
        /* <DEDUP_REMOVED lines=12> */
.L_x_149:
[----:B------:R-:W-:Y:S05]  /*8650*/  BSYNC B1 ;  /* 0x0000000000017941 */ /* 0x000fea0003800000 */
.L_x_148:
        /* <DEDUP_REMOVED lines=12> */
.L_x_151:
[----:B------:R-:W-:Y:S05]  /*8720*/  BSYNC B1 ;  /* 0x0000000000017941 */ /* 0x000fea0003800000 */
.L_x_150:
        /* <DEDUP_REMOVED lines=12> */
.L_x_153:
[----:B------:R-:W-:Y:S05]  /*87f0*/  BSYNC B1 ;  /* 0x0000000000017941 */ /* 0x000fea0003800000 */
.L_x_152:
        /* <DEDUP_REMOVED lines=12> */
.L_x_155:
[----:B------:R-:W-:Y:S05]  /*88c0*/  BSYNC B1 ;  /* 0x0000000000017941 */ /* 0x000fea0003800000 */
.L_x_154:
        /* <DEDUP_REMOVED lines=12> */
.L_x_157:
[----:B------:R-:W-:Y:S05]  /*8990*/  BSYNC B1 ;  /* 0x0000000000017941 */ /* 0x000fea0003800000 */
.L_x_156:
        /* <DEDUP_REMOVED lines=12> */
.L_x_159:
[----:B------:R-:W-:Y:S05]  /*8a60*/  BSYNC B1 ;  /* 0x0000000000017941 */ /* 0x000fea0003800000 */
.L_x_158:
        /* <DEDUP_REMOVED lines=12> */
.L_x_161:
[----:B------:R-:W-:Y:S05]  /*8b30*/  BSYNC B1 ;  /* 0x0000000000017941 */ /* 0x000fea0003800000 */
.L_x_160:
        /* <DEDUP_REMOVED lines=12> */
.L_x_163:
[----:B------:R-:W-:Y:S05]  /*8c00*/  BSYNC B1 ;  /* 0x0000000000017941 */ /* 0x000fea0003800000 */
.L_x_162:
[----:B-----5:R-:W-:Y:S01]  /*8c10*/  LOP3.LUT R44, R44, 0xff, RZ, 0xc0, !PT ;  /* 0x000000ff2c2c7812 */ /* 0x020fe200078ec0ff */
[----:B------:R-:W-:Y:S01]  /*8c20*/  BSSY B1, `(.L_x_164) ;  /* 0x000000b000017945 */ /* 0x000fe20003800000 */
[----:B------:R-:W-:Y:S02]  /*8c30*/  ISETP.LT.OR P3, PT, R41, 0x79, !P2 ;  /* 0x000000792900780c */ /* 0x000fe40005761670 */
[----:B------:R-:W-:Y:S02]  /*8c40*/  F2FP.F16.E4M3.UNPACK_B R44, R44 ;  /* 0x0000002cff2c723e */ /* 0x000fe400020006ff */
[----:B0-2---:R-:W-:-:S03]  /*8c50*/  PRMT R32, RZ, 0x7610, R32 ;  /* 0x00007610ff207816 */ /* 0x005fc60000000020 */
[----:B------:R-:W-:-:S05]  /*8c60*/  HADD2.F32 R44, -RZ, R44.H0_H0 ;  /* 0x2000002cff2c7230 */ /* 0x000fca0000004100 */
[----:B------:R-:W-:-:S04]  /*8c70*/  FMUL R44, R44, UR21 ;  /* 0x000000152c2c7c20 */ /* 0x000fc80008400000 */
[----:B------:R-:W-:-:S05]  /*8c80*/  FFMA R44, R165, UR20, R44 ;  /* 0x00000014a52c7c23 */ /* 0x000fca000800002c */
[----:B------:R-:W-:-:S05]  /*8c90*/  F2FP.SATFINITE.E4M3.F32.PACK_AB_MERGE_C R33, RZ, R44, RZ ;  /* 0x0000002cff21723e */ /* 0x000fca00048070ff */
[----:B------:R0:W-:Y:S01]  /*8ca0*/  @!P1 STG.E.U8 desc[UR16][R24.64+0x79], R33 ;  /* 0x0000792118009986 */ /* 0x0001e2000c101110 */
[----:B------:R-:W-:Y:S05]  /*8cb0*/  @P3 BRA `(.L_x_165) ;  /* 0x0000000000043947 */ /* 0x000fea0003800000 */
[----:B------:R2:W5:Y:S02]  /*8cc0*/  LDG.E.U8 R32, desc[UR16][R34.64+0x78] ;  /* 0x0000781022207981 */ /* 0x000564000c1e1100 */
.L_x_165:
[----:B------:R-:W-:Y:S05]  /*8cd0*/  BSYNC B1 ;  /* 0x0000000000017941 */ /* 0x000fea0003800000 */
.L_x_164:
[----:B-----5:R-:W-:Y:S01]  /*8ce0*/  LOP3.LUT R32, R32, 0xff, RZ, 0xc0, !PT ;  /* 0x000000ff20207812 */ /* 0x020fe200078ec0ff */
[----:B------:R-:W-:Y:S01]  /*8cf0*/  BSSY B1, `(.L_x_166) ;  /* 0x000000b000017945 */ /* 0x000fe20003800000 */
[----:B------:R-:W-:Y:S02]  /*8d00*/  ISETP.LT.OR P2, PT, R41, 0x7a, !P2 ;  /* 0x0000007a2900780c */ /* 0x000fe40005741670 */
[----:B------:R-:W-:Y:S02]  /*8d10*/  F2FP.F16.E4M3.UNPACK_B R32, R32 ;  /* 0x00000020ff20723e */ /* 0x000fe400020006ff */
[----:B01----:R-:W-:-:S03]  /*8d20*/  PRMT R24, RZ, 0x7610, R24 ;  /* 0x00007610ff187816 */ /* 0x003fc60000000018 */
[----:B------:R-:W-:-:S05]  /*8d30*/  HADD2.F32 R32, -RZ, R32.H0_H0 ;  /* 0x20000020ff207230 */ /* 0x000fca0000004100 */
[----:B------:R-:W-:-:S04]  /*8d40*/  FMUL R25, R32, UR21 ;  /* 0x0000001520197c20 */ /* 0x000fc80008400000 */
[----:B------:R-:W-:-:S05]  /*8d50*/  FFMA R25, R164, UR20, R25 ;  /* 0x00000014a4197c23 */ /* 0x000fca0008000019 */
[----:B------:R-:W-:-:S05]  /*8d60*/  F2FP.SATFINITE.E4M3.F32.PACK_AB_MERGE_C R25, RZ, R25, RZ ;  /* 0x00000019ff19723e */ /* 0x000fca00048070ff */
[----:B------:R0:W-:Y:S01]  /*8d70*/  @!P3 STG.E.U8 desc[UR16][R26.64+0x78], R25 ;  /* 0x000078191a00b986 */ /* 0x0001e2000c101110 */
[----:B------:R-:W-:Y:S05]  /*8d80*/  @P2 BRA `(.L_x_167) ;  /* 0x0000000000042947 */ /* 0x000fea0003800000 */
[----:B------:R1:W5:Y:S02]  /*8d90*/  LDG.E.U8 R24, desc[UR16][R34.64+0x79] ;  /* 0x0000791022187981 */ /* 0x000364000c1e1100 */
.L_x_167:
[----:B------:R-:W-:Y:S05]  /*8da0*/  BSYNC B1 ;  /* 0x0000000000017941 */ /* 0x000fea0003800000 */
.L_x_166:
[----:B-----5:R-:W-:Y:S01]  /*8db0*/  LOP3.LUT R24, R24, 0xff, RZ, 0xc0, !PT ;  /* 0x000000ff18187812 */ /* 0x020fe200078ec0ff */
[----:B------:R-:W-:Y:S01]  /*8dc0*/  BSSY B1, `(.L_x_168) ;  /* 0x0000013000017945 */ /* 0x000fe20003800000 */
[----:B------:R-:W-:Y:S02]  /*8dd0*/  IADD3 R33, P1, R43, 0x80, RZ ;  /* 0x000000802b217810 */ /* 0x000fe40007f3e0ff */
[----:B------:R-:W-:-:S03]  /*8de0*/  F2FP.F16.E4M3.UNPACK_B R24, R24 ;  /* 0x00000018ff18723e */ /* 0x000fc600020006ff */
[----:B0-----:R-:W-:Y:S01]  /*8df0*/  IMAD.X R25, RZ, RZ, R39, P1 ;  /* 0x000000ffff197224 */ /* 0x001fe200008e0627 */
[----:B------:R-:W-:Y:S01]  /*8e00*/  ISETP.GE.AND P1, PT, R42, 0x81, PT ;  /* 0x000000812a00780c */ /* 0x000fe20003f26270 */
[----:B------:R-:W-:Y:S02]  /*8e10*/  HADD2.F32 R24, -RZ, R24.H0_H0 ;  /* 0x20000018ff187230 */ /* 0x000fe40000004100 */
[----:B-12-4-:R-:W-:Y:S01]  /*8e20*/  IMAD R34, R25, UR6, RZ ;  /* 0x0000000619227c24 */ /* 0x016fe2000f8e02ff */
        /* <DEDUP_REMOVED lines=12> */
.L_x_169:
[----:B------:R-:W-:Y:S05]  /*8ef0*/  BSYNC B1 ;  /* 0x0000000000017941 */ /* 0x000fea0003800000 */
.L_x_168:
[----:B-----5:R-:W-:Y:S01]  /*8f00*/  LOP3.LUT R32, R32, 0xff, RZ, 0xc0, !PT ;  /* 0x000000ff20207812 */ /* 0x020fe200078ec0ff */
[----:B------:R-:W-:Y:S01]  /*8f10*/  BSSY B1, `(.L_x_170) ;  /* 0x000000b000017945 */ /* 0x000fe20003800000 */
[----:B------:R-:W-:Y:S02]  /*8f20*/  ISETP.LT.OR P3, PT, R41, 0x2, !P1 ;  /* 0x000000022900780c */ /* 0x000fe40004f61670 */
[----:B------:R-:W-:Y:S02]  /*8f30*/  F2FP.F16.E4M3.UNPACK_B R32, R32 ;  /* 0x00000020ff20723e */ /* 0x000fe400020006ff */
[----:B0-----:R-:W-:-:S03]  /*8f40*/  PRMT R26, RZ, 0x7610, R26 ;  /* 0x00007610ff1a7816 */ /* 0x001fc6000000001a */
[----:B------:R-:W-:-:S05]  /*8f50*/  HADD2.F32 R32, -RZ, R32.H0_H0 ;  /* 0x20000020ff207230 */ /* 0x000fca0000004100 */
[----:B------:R-:W-:-:S04]  /*8f60*/  FMUL R27, R32, UR21 ;  /* 0x00000015201b7c20 */ /* 0x000fc80008400000 */
[----:B------:R-:W-:-:S05]  /*8f70*/  FFMA R27, R162, UR20, R27 ;  /* 0x00000014a21b7c23 */ /* 0x000fca000800001b */
[----:B------:R-:W-:-:S05]  /*8f80*/  F2FP.SATFINITE.E4M3.F32.PACK_AB_MERGE_C R27, RZ, R27, RZ ;  /* 0x0000001bff1b723e */ /* 0x000fca00048070ff */
[----:B------:R0:W-:Y:S01]  /*8f90*/  @!P5 STG.E.U8 desc[UR16][R30.64], R27 ;  /* 0x0000001b1e00d986 */ /* 0x0001e2000c101110 */
[----:B------:R-:W-:Y:S05]  /*8fa0*/  @P3 BRA `(.L_x_171) ;  /* 0x0000000000043947 */ /* 0x000fea0003800000 */
[----:B------:R2:W5:Y:S02]  /*8fb0*/  LDG.E.U8 R26, desc[UR16][R24.64+0x1] ;  /* 0x00000110181a7981 */ /* 0x000564000c1e1100 */
.L_x_171:
[----:B------:R-:W-:Y:S05]  /*8fc0*/  BSYNC B1 ;  /* 0x0000000000017941 */ /* 0x000fea0003800000 */
.L_x_170:
[----:B-----5:R-:W-:Y:S01]  /*8fd0*/  LOP3.LUT R26, R26, 0xff, RZ, 0xc0, !PT ;  /* 0x000000ff1a1a7812 */ /* 0x020fe200078ec0ff */
[----:B------:R-:W-:Y:S01]  /*8fe0*/  BSSY B1, `(.L_x_172) ;  /* 0x0000013000017945 */ /* 0x000fe20003800000 */
[----:B------:R-:W-:Y:S02]  /*8ff0*/  IADD3 R43, P2, R43, 0x88, RZ ;  /* 0x000000882b2b7810 */ /* 0x000fe40007f5e0ff */
[----:B------:R-:W-:Y:S02]  /*9000*/  F2FP.F16.E4M3.UNPACK_B R26, R26 ;  /* 0x0000001aff1a723e */ /* 0x000fe400020006ff */
[----:B------:R-:W-:Y:S01]  /*9010*/  PRMT R32, RZ, 0x7610, R32 ;  /* 0x00007610ff207816 */ /* 0x000fe20000000020 */
[----:B------:R-:W-:Y:S01]  /*9020*/  IMAD.X R38, RZ, RZ, R39, P2 ;  /* 0x000000ffff267224 */ /* 0x000fe200010e0627 */
[----:B------:R-:W-:Y:S01]  /*9030*/  ISETP.GE.AND P2, PT, R42, 0x89, PT ;  /* 0x000000892a00780c */ /* 0x000fe20003f46270 */
[----:B------:R-:W-:Y:S02]  /*9040*/  HADD2.F32 R26, -RZ, R26.H0_H0 ;  /* 0x2000001aff1a7230 */ /* 0x000fe40000004100 */
[----:B------:R-:W-:Y:S01]  /*9050*/  IMAD R38, R38, UR6, RZ ;  /* 0x0000000626267c24 */ /* 0x000fe2000f8e02ff */
[----:B------:R-:W-:Y:S01]  /*9060*/  ISETP.LT.OR P5, PT, R41, 0x1, !P2 ;  /* 0x000000012900780c */ /* 0x000fe200057a1670 */
[----:B------:R-:W-:-:S04]  /*9070*/  IMAD.WIDE.U32 R36, R43, UR6, R36 ;  /* 0x000000062b247c25 */ /* 0x000fc8000f8e0024 */
[----:B------:R-:W-:Y:S01]  /*9080*/  FMUL R26, R26, UR21 ;  /* 0x000000151a1a7c20 */ /* 0x000fe20008400000 */
[----:B------:R-:W-:-:S03]  /*9090*/  IMAD R43, R43, UR7, R38 ;  /* 0x000000072b2b7c24 */ /* 0x000fc6000f8e0226 */
[----:B------:R-:W-:Y:S01]  /*90a0*/  FFMA R161, R161, UR20, R26 ;  /* 0x00000014a1a17c23 */ /* 0x000fe2000800001a */
[----:B------:R-:W-:-:S04]  /*90b0*/  IADD3 R26, P6, R36, UR8, RZ ;  /* 0x00000008241a7c10 */ /* 0x000fc8000ffde0ff */
[----:B------:R-:W-:Y:S02]  /*90c0*/  F2FP.SATFINITE.E4M3.F32.PACK_AB_MERGE_C R161, RZ, R161, RZ ;  /* 0x000000a1ffa1723e */ /* 0x000fe400048070ff */
[----:B0-----:R-:W-:-:S03]  /*90d0*/  IADD3.X R27, R37, UR9, R43, P6, !PT ;  /* 0x00000009251b7c10 */ /* 0x001fc6000b7fe42b */
[----:B------:R0:W-:Y:S01]  /*90e0*/  @!P3 STG.E.U8 desc[UR16][R30.64+0x1], R161 ;  /* 0x000001a11e00b986 */ /* 0x0001e2000c101110 */
[----:B------:R-:W-:Y:S05]  /*90f0*/  @P5 BRA `(.L_x_173) ;  /* 0x0000000000045947 */ /* 0x000fea0003800000 */
[----:B------:R4:W5:Y:S02]  /*9100*/  LDG.E.U8 R32, desc[UR16][R26.64] ;  /* 0x000000101a207981 */ /* 0x000964000c1e1100 */
.L_x_173:
[----:B------:R-:W-:Y:S05]  /*9110*/  BSYNC B1 ;  /* 0x0000000000017941 */ /* 0x000fea0003800000 */
.L_x_172:
        /* <DEDUP_REMOVED lines=12> */
.L_x_175:
[----:B------:R-:W-:Y:S05]  /*91e0*/  BSYNC B1 ;  /* 0x0000000000017941 */ /* 0x000fea0003800000 */
.L_x_174:
        /* <DEDUP_REMOVED lines=12> */
.L_x_177:
[----:B------:R-:W-:Y:S05]  /*92b0*/  BSYNC B1 ;  /* 0x0000000000017941 */ /* 0x000fea0003800000 */
.L_x_176:
        /* <DEDUP_REMOVED lines=12> */
.L_x_179:
[----:B------:R-:W-:Y:S05]  /*9380*/  BSYNC B1 ;  /* 0x0000000000017941 */ /* 0x000fea0003800000 */
.L_x_178:
        /* <DEDUP_REMOVED lines=12> */
.L_x_181:
[----:B------:R-:W-:Y:S05]  /*9450*/  BSYNC B1 ;  /* 0x0000000000017941 */ /* 0x000fea0003800000 */
.L_x_180:
        /* <DEDUP_REMOVED lines=12> */
.L_x_183:
[----:B------:R-:W-:Y:S05]  /*9520*/  BSYNC B1 ;  /* 0x0000000000017941 */ /* 0x000fea0003800000 */
.L_x_182:
        /* <DEDUP_REMOVED lines=12> */
.L_x_185:
[----:B------:R-:W-:Y:S05]  /*95f0*/  BSYNC B1 ;  /* 0x0000000000017941 */ /* 0x000fea0003800000 */
.L_x_184:
        /* <DEDUP_REMOVED lines=12> */
.L_x_187:
[----:B------:R-:W-:Y:S05]  /*96c0*/  BSYNC B1 ;  /* 0x0000000000017941 */ /* 0x000fea0003800000 */
.L_x_186:
        /* <DEDUP_REMOVED lines=12> */
.L_x_189:
[----:B------:R-:W-:Y:S05]  /*9790*/  BSYNC B1 ;  /* 0x0000000000017941 */ /* 0x000fea0003800000 */
.L_x_188:
        /* <DEDUP_REMOVED lines=12> */
.L_x_191:
[----:B------:R-:W-:Y:S05]  /*9860*/  BSYNC B1 ;  /* 0x0000000000017941 */ /* 0x000fea0003800000 */
.L_x_190:
[----:B-----5:R-:W-:Y:S01]  /*9870*/  LOP3.LUT R32, R32, 0xff, RZ, 0xc0, !PT ;  /* 0x000000ff20207812 */ /* 0x020fe200078ec0ff */
[----:B------:R-:W-:Y:S01]  /*9880*/  BSSY B1, `(.L_x_192) ;  /* 0x000000b000017945 */ /* 0x000fe20003800000 */
[----:B------:R-:W-:Y:S02]  /*9890*/  ISETP.LT.OR P5, PT, R41, 0x19, !P1 ;  /* 0x000000192900780c */ /* 0x000fe40004fa1670 */
[----:B------:R-:W-:-:S05]  /*98a0*/  F2FP.F16.E4M3.UNPACK_B R32, R32 ;  /* 0x00000020ff20723e */ /* 0x000fca00020006ff */
[----:B------:R-:W-:-:S05]  /*98b0*/  HADD2.F32 R32, -RZ, R32.H0_H0 ;  /* 0x20000020ff207230 */ /* 0x000fca0000004100 */
[----:B------:R-:W-:-:S04]  /*98c0*/  FMUL R32, R32, UR21 ;  /* 0x0000001520207c20 */ /* 0x000fc80008400000 */
[----:B------:R-:W-:Y:S01]  /*98d0*/  FFMA R32, R23, UR20, R32 ;  /* 0x0000001417207c23 */ /* 0x000fe20008000020 */
[----:B------:R-:W-:-:S04]  /*98e0*/  PRMT R23, RZ, 0x7610, R23 ;  /* 0x00007610ff177816 */ /* 0x000fc80000000017 */
[----:B0-----:R-:W-:-:S05]  /*98f0*/  F2FP.SATFINITE.E4M3.F32.PACK_AB_MERGE_C R33, RZ, R32, RZ ;  /* 0x00000020ff21723e */ /* 0x001fca00048070ff */
[----:B------:R0:W-:Y:S01]  /*9900*/  @!P3 STG.E.U8 desc[UR16][R28.64+0x11], R33 ;  /* 0x000011211c00b986 */ /* 0x0001e2000c101110 */
[----:B------:R-:W-:Y:S05]  /*9910*/  @P5 BRA `(.L_x_193) ;  /* 0x0000000000045947 */ /* 0x000fea0003800000 */
[----:B------:R0:W5:Y:S02]  /*9920*/  LDG.E.U8 R23, desc[UR16][R24.64+0x18] ;  /* 0x0000181018177981 */ /* 0x000164000c1e1100 */
.L_x_193:
[----:B------:R-:W-:Y:S05]  /*9930*/  BSYNC B1 ;  /* 0x0000000000017941 */ /* 0x000fea0003800000 */
.L_x_192:
        /* <DEDUP_REMOVED lines=8> */
[----:B------:R-:W-:-:S05]  /*99c0*/  F2FP.SATFINITE.E4M3.F32.PACK_AB_MERGE_C R23, RZ, R23, RZ ;  /* 0x00000017ff17723e */ /* 0x000fca00048070ff */
[----:B------:R0:W-:Y:S01]  /*99d0*/  @!P5 STG.E.U8 desc[UR16][R30.64+0x18], R23 ;  /* 0x000018171e00d986 */ /* 0x0001e2000c101110 */
[----:B------:R-:W-:Y:S05]  /*99e0*/  @P3 BRA `(.L_x_195) ;  /* 0x0000000000043947 */ /* 0x000fea0003800000 */
[----:B------:R0:W5:Y:S02]  /*99f0*/  LDG.E.U8 R22, desc[UR16][R24.64+0x19] ;  /* 0x0000191018167981 */ /* 0x000164000c1e1100 */
.L_x_195:
[----:B------:R-:W-:Y:S05]  /*9a00*/  BSYNC B1 ;  /* 0x0000000000017941 */ /* 0x000fea0003800000 */
.L_x_194:
        /* <DEDUP_REMOVED lines=12> */
.L_x_197:
[----:B------:R-:W-:Y:S05]  /*9ad0*/  BSYNC B1 ;  /* 0x0000000000017941 */ /* 0x000fea0003800000 */
.L_x_196:
        /* <DEDUP_REMOVED lines=12> */
.L_x_199:
[----:B------:R-:W-:Y:S05]  /*9ba0*/  BSYNC B1 ;  /* 0x0000000000017941 */ /* 0x000fea0003800000 */
.L_x_198:
        /* <DEDUP_REMOVED lines=12> */
.L_x_201:
[----:B------:R-:W-:Y:S05]  /*9c70*/  BSYNC B1 ;  /* 0x0000000000017941 */ /* 0x000fea0003800000 */
.L_x_200:
        /* <DEDUP_REMOVED lines=12> */
.L_x_203:
[----:B------:R-:W-:Y:S05]  /*9d40*/  BSYNC B1 ;  /* 0x0000000000017941 */ /* 0x000fea0003800000 */
.L_x_202:
        /* <DEDUP_REMOVED lines=12> */
.L_x_205:
[----:B------:R-:W-:Y:S05]  /*9e10*/  BSYNC B1 ;  /* 0x0000000000017941 */ /* 0x000fea0003800000 */
.L_x_204:
        /* <DEDUP_REMOVED lines=12> */
.L_x_207:
[----:B------:R-:W-:Y:S05]  /*9ee0*/  BSYNC B1 ;  /* 0x0000000000017941 */ /* 0x000fea0003800000 */
.L_x_206:
        /* <DEDUP_REMOVED lines=12> */
.L_x_209:
[----:B------:R-:W-:Y:S05]  /*9fb0*/  BSYNC B1 ;  /* 0x0000000000017941 */ /* 0x000fea0003800000 */
.L_x_208:
        /* <DEDUP_REMOVED lines=12> */
.L_x_211:
[----:B------:R-:W-:Y:S05]  /*a080*/  BSYNC B1 ;  /* 0x0000000000017941 */ /* 0x000fea0003800000 */
.L_x_210:
        /* <DEDUP_REMOVED lines=12> */
.L_x_213:
[----:B------:R-:W-:Y:S05]  /*a150*/  BSYNC B1 ;  /* 0x0000000000017941 */ /* 0x000fea0003800000 */
.L_x_212:
        /* <DEDUP_REMOVED lines=12> */
.L_x_215:
[----:B------:R-:W-:Y:S05]  /*a220*/  BSYNC B1 ;  /* 0x0000000000017941 */ /* 0x000fea0003800000 */
.L_x_214:
        /* <DEDUP_REMOVED lines=12> */
.L_x_217:
[----:B------:R-:W-:Y:S05]  /*a2f0*/  BSYNC B1 ;  /* 0x0000000000017941 */ /* 0x000fea0003800000 */
.L_x_216:
        /* <DEDUP_REMOVED lines=12> */
.L_x_219:
[----:B------:R-:W-:Y:S05]  /*a3c0*/  BSYNC B1 ;  /* 0x0000000000017941 */ /* 0x000fea0003800000 */
.L_x_218:
        /* <DEDUP_REMOVED lines=12> */
.L_x_221:
[----:B------:R-:W-:Y:S05]  /*a490*/  BSYNC B1 ;  /* 0x0000000000017941 */ /* 0x000fea0003800000 */
.L_x_220:
        /* <DEDUP_REMOVED lines=12> */
.L_x_223:
[----:B------:R-:W-:Y:S05]  /*a560*/  BSYNC B1 ;  /* 0x0000000000017941 */ /* 0x000fea0003800000 */
.L_x_222:
        /* <DEDUP_REMOVED lines=12> */
.L_x_225:
[----:B------:R-:W-:Y:S05]  /*a630*/  BSYNC B1 ;  /* 0x0000000000017941 */ /* 0x000fea0003800000 */
.L_x_224:
        /* <DEDUP_REMOVED lines=12> */
.L_x_227:
[----:B------:R-:W-:Y:S05]  /*a700*/  BSYNC B1 ;  /* 0x0000000000017941 */ /* 0x000fea0003800000 */
.L_x_226:
        /* <DEDUP_REMOVED lines=12> */
.L_x_229:
[----:B------:R-:W-:Y:S05]  /*a7d0*/  BSYNC B1 ;  /* 0x0000000000017941 */ /* 0x000fea0003800000 */
.L_x_228:
        /* <DEDUP_REMOVED lines=12> */
.L_x_231:
[----:B------:R-:W-:Y:S05]  /*a8a0*/  BSYNC B1 ;  /* 0x0000000000017941 */ /* 0x000fea0003800000 */
.L_x_230:
        /* <DEDUP_REMOVED lines=12> */
.L_x_233:
[----:B------:R-:W-:Y:S05]  /*a970*/  BSYNC B1 ;  /* 0x0000000000017941 */ /* 0x000fea0003800000 */
.L_x_232:
        /* <DEDUP_REMOVED lines=12> */
.L_x_235:
[----:B------:R-:W-:Y:S05]  /*aa40*/  BSYNC B1 ;  /* 0x0000000000017941 */ /* 0x000fea0003800000 */
.L_x_234:
[----:B-----5:R-:W-:Y:S01]  /*aa50*/  LOP3.LUT R2, R2, 0xff, RZ, 0xc0, !PT ;  /* 0x000000ff02027812 */ /* 0x020fe200078ec0ff */
[----:B------:R-:W-:Y:S01]  /*aa60*/  BSSY B1, `(.L_x_236) ;  /* 0x000000b000017945 */ /* 0x000fe20003800000 */
[----:B------:R-:W-:Y:S02]  /*aa70*/  ISETP.LT.OR P5, PT, R41, 0x41, !P2 ;  /* 0x000000412900780c */ /* 0x000fe400057a1670 */
[----:B------:R-:W-:-:S05]  /*aa80*/  F2FP.F16.E4M3.UNPACK_B R2, R2 ;  /* 0x00000002ff02723e */ /* 0x000fca00020006ff */
[----:B------:R-:W-:-:S05]  /*aa90*/  HADD2.F32 R2, -RZ, R2.H0_H0 ;  /* 0x20000002ff027230 */ /* 0x000fca0000004100 */
[----:B0-----:R-:W-:-:S04]  /*aaa0*/  FMUL R3, R2, UR21 ;  /* 0x0000001502037c20 */ /* 0x001fc80008400000 */
[----:B------:R-:W-:Y:S01]  /*aab0*/  FFMA R3, R0, UR20, R3 ;  /* 0x0000001400037c23 */ /* 0x000fe20008000003 */
[----:B------:R-:W-:-:S04]  /*aac0*/  PRMT R0, RZ, 0x7610, R0 ;  /* 0x00007610ff007816 */ /* 0x000fc80000000000 */
[----:B------:R-:W-:-:S05]  /*aad0*/  F2FP.SATFINITE.E4M3.F32.PACK_AB_MERGE_C R3, RZ, R3, RZ ;  /* 0x00000003ff03723e */ /* 0x000fca00048070ff */
[----:B------:R0:W-:Y:S01]  /*aae0*/  @!P3 STG.E.U8 desc[UR16][R30.64+0x41], R3 ;  /* 0x000041031e00b986 */ /* 0x0001e2000c101110 */
[----:B------:R-:W-:Y:S05]  /*aaf0*/  @P5 BRA `(.L_x_237) ;  /* 0x0000000000045947 */ /* 0x000fea0003800000 */
[----:B------:R0:W5:Y:S02]  /*ab00*/  LDG.E.U8 R0, desc[UR16][R26.64+0x40] ;  /* 0x000040101a007981 */ /* 0x000164000c1e1100 */
.L_x_237:
[----:B------:R-:W-:Y:S05]  /*ab10*/  BSYNC B1 ;  /* 0x0000000000017941 */ /* 0x000fea0003800000 */
.L_x_236:
[----:B------:R-:W2:Y:S01]  /*ab20*/  LDL.LU R2, [R1] ;  /* 0x0000000001027983 */ /* 0x000ea20000300800 */
[----:B-----5:R-:W-:Y:S01]  /*ab30*/  LOP3.LUT R0, R0, 0xff, RZ, 0xc0, !PT ;  /* 0x000000ff00007812 */ /* 0x020fe200078ec0ff */
[----:B------:R-:W-:Y:S01]  /*ab40*/  BSSY B1, `(.L_x_238) ;  /* 0x000000b000017945 */ /* 0x000fe20003800000 */
[----:B------:R-:W-:Y:S02]  /*ab50*/  ISETP.LT.OR P3, PT, R41, 0x42, !P2 ;  /* 0x000000422900780c */ /* 0x000fe40005761670 */
[----:B------:R-:W-:-:S05]  /*ab60*/  F2FP.F16.E4M3.UNPACK_B R0, R0 ;  /* 0x00000000ff00723e */ /* 0x000fca00020006ff */
[----:B------:R-:W-:-:S05]  /*ab70*/  HADD2.F32 R0, -RZ, R0.H0_H0 ;  /* 0x20000000ff007230 */ /* 0x000fca0000004100 */
[----:B------:R-:W-:-:S04]  /*ab80*/  FMUL R0, R0, UR21 ;  /* 0x0000001500007c20 */ /* 0x000fc80008400000 */
[----:B--2---:R-:W-:-:S05]  /*ab90*/  FFMA R0, R2, UR20, R0 ;  /* 0x0000001402007c23 */ /* 0x004fca0008000000 */
[----:B0-----:R-:W-:Y:S02]  /*aba0*/  F2FP.SATFINITE.E4M3.F32.PACK_AB_MERGE_C R3, RZ, R0, RZ ;  /* 0x00000000ff03723e */ /* 0x001fe400048070ff */
[----:B------:R-:W-:-:S03]  /*abb0*/  PRMT R0, RZ, 0x7610, R0 ;  /* 0x00007610ff007816 */ /* 0x000fc60000000000 */
[----:B------:R0:W-:Y:S01]  /*abc0*/  @!P5 STG.E.U8 desc[UR16][R28.64+0x40], R3 ;  /* 0x000040031c00d986 */ /* 0x0001e2000c101110 */
[----:B------:R-:W-:Y:S05]  /*abd0*/  @P3 BRA `(.L_x_239) ;  /* 0x0000000000043947 */ /* 0x000fea0003800000 */
[----:B------:R2:W5:Y:S02]  /*abe0*/  LDG.E.U8 R0, desc[UR16][R26.64+0x41] ;  /* 0x000041101a007981 */ /* 0x000564000c1e1100 */
.L_x_239:
[----:B------:R-:W-:Y:S05]  /*abf0*/  BSYNC B1 ;  /* 0x0000000000017941 */ /* 0x000fea0003800000 */
.L_x_238:
[----:B------:R-:W3:Y:S01]  /*ac00*/  LDL.LU R2, [R1+0x4] ;  /* 0x0000040001027983 */ /* 0x000ee20000300800 */
[----:B-----5:R-:W-:Y:S01]  /*ac10*/  LOP3.LUT R0, R0, 0xff, RZ, 0xc0, !PT ;  /* 0x000000ff00007812 */ /* 0x020fe200078ec0ff */
[----:B------:R-:W-:Y:S01]  /*ac20*/  BSSY B1, `(.L_x_240) ;  /* 0x000000b000017945 */ /* 0x000fe20003800000 */
[----:B------:R-:W-:Y:S02]  /*ac30*/  ISETP.LT.OR P5, PT, R41, 0x49, !P1 ;  /* 0x000000492900780c */ /* 0x000fe40004fa1670 */
[----:B------:R-:W-:-:S05]  /*ac40*/  F2FP.F16.E4M3.UNPACK_B R0, R0 ;  /* 0x00000000ff00723e */ /* 0x000fca00020006ff */
[----:B------:R-:W-:-:S05]  /*ac50*/  HADD2.F32 R0, -RZ, R0.H0_H0 ;  /* 0x20000000ff007230 */ /* 0x000fca0000004100 */
[----:B------:R-:W-:-:S04]  /*ac60*/  FMUL R0, R0, UR21 ;  /* 0x0000001500007c20 */ /* 0x000fc80008400000 */
[----:B---3--:R-:W-:-:S05]  /*ac70*/  FFMA R0, R2, UR20, R0 ;  /* 0x0000001402007c23 */ /* 0x008fca0008000000 */
[----:B0-----:R-:W-:Y:S02]  /*ac80*/  F2FP.SATFINITE.E4M3.F32.PACK_AB_MERGE_C R3, RZ, R0, RZ ;  /* 0x00000000ff03723e */ /* 0x001fe400048070ff */
[----:B------:R-:W-:-:S03]  /*ac90*/  PRMT R0, RZ, 0x7610, R0 ;  /* 0x00007610ff007816 */ /* 0x000fc60000000000 */
[----:B------:R0:W-:Y:S01]  /*aca0*/  @!P3 STG.E.U8 desc[UR16][R28.64+0x41], R3 ;  /* 0x000041031c00b986 */ /* 0x0001e2000c101110 */
[----:B------:R-:W-:Y:S05]  /*acb0*/  @P5 BRA `(.L_x_241) ;  /* 0x0000000000045947 */ /* 0x000fea0003800000 */
[----:B------:R3:W5:Y:S02]  /*acc0*/  LDG.E.U8 R0, desc[UR16][R24.64+0x48] ;  /* 0x0000481018007981 */ /* 0x000764000c1e1100 */
.L_x_241:
[----:B------:R-:W-:Y:S05]  /*acd0*/  BSYNC B1 ;  /* 0x0000000000017941 */ /* 0x000fea0003800000 */
.L_x_240:
[----:B------:R-:W2:Y:S01]  /*ace0*/  LDL.LU R2, [R1+0x8] ;  /* 0x0000080001027983 */ /* 0x000ea20000300800 */
        /* <DEDUP_REMOVED lines=12> */
.L_x_243:
[----:B------:R-:W-:Y:S05]  /*adb0*/  BSYNC B1 ;  /* 0x0000000000017941 */ /* 0x000fea0003800000 */
.L_x_242:
        /* <DEDUP_REMOVED lines=13> */
.L_x_245:
[----:B------:R-:W-:Y:S05]  /*ae90*/  BSYNC B1 ;  /* 0x0000000000017941 */ /* 0x000fea0003800000 */
.L_x_244:
        /* <DEDUP_REMOVED lines=13> */
.L_x_247:
[----:B------:R-:W-:Y:S05]  /*af70*/  BSYNC B1 ;  /* 0x0000000000017941 */ /* 0x000fea0003800000 */
.L_x_246:
        /* <DEDUP_REMOVED lines=13> */
.L_x_249:
[----:B------:R-:W-:Y:S05]  /*b050*/  BSYNC B1 ;  /* 0x0000000000017941 */ /* 0x000fea0003800000 */
.L_x_248:
        /* <DEDUP_REMOVED lines=13> */
.L_x_251:
[----:B------:R-:W-:Y:S05]  /*b130*/  BSYNC B1 ;  /* 0x0000000000017941 */ /* 0x000fea0003800000 */
.L_x_250:
        /* <DEDUP_REMOVED lines=13> */
.L_x_253:
[----:B------:R-:W-:Y:S05]  /*b210*/  BSYNC B1 ;  /* 0x0000000000017941 */ /* 0x000fea0003800000 */
.L_x_252:
        /* <DEDUP_REMOVED lines=13> */
.L_x_255:
[----:B------:R-:W-:Y:S05]  /*b2f0*/  BSYNC B1 ;  /* 0x0000000000017941 */ /* 0x000fea0003800000 */
.L_x_254:
        /* <DEDUP_REMOVED lines=13> */
.L_x_257:
[----:B------:R-:W-:Y:S05]  /*b3d0*/  BSYNC B1 ;  /* 0x0000000000017941 */ /* 0x000fea0003800000 */
.L_x_256:
        /* <DEDUP_REMOVED lines=13> */
.L_x_259:
[----:B------:R-:W-:Y:S05]  /*b4b0*/  BSYNC B1 ;  /* 0x0000000000017941 */ /* 0x000fea0003800000 */
.L_x_258:
        /* <DEDUP_REMOVED lines=13> */
.L_x_261:
[----:B------:R-:W-:Y:S05]  /*b590*/  BSYNC B1 ;  /* 0x0000000000017941 */ /* 0x000fea0003800000 */
.L_x_260:
        /* <DEDUP_REMOVED lines=13> */
.L_x_263:
[----:B------:R-:W-:Y:S05]  /*b670*/  BSYNC B1 ;  /* 0x0000000000017941 */ /* 0x000fea0003800000 */
.L_x_262:
        /* <DEDUP_REMOVED lines=13> */
.L_x_265:
[----:B------:R-:W-:Y:S05]  /*b750*/  BSYNC B1 ;  /* 0x0000000000017941 */ /* 0x000fea0003800000 */
.L_x_264:
        /* <DEDUP_REMOVED lines=13> */
.L_x_267:
[----:B------:R-:W-:Y:S05]  /*b830*/  BSYNC B1 ;  /* 0x0000000000017941 */ /* 0x000fea0003800000 */
.L_x_266:
        /* <DEDUP_REMOVED lines=13> */
.L_x_269:
[----:B------:R-:W-:Y:S05]  /*b910*/  BSYNC B1 ;  /* 0x0000000000017941 */ /* 0x000fea0003800000 */
.L_x_268:
        /* <DEDUP_REMOVED lines=13> */
.L_x_271:
[----:B------:R-:W-:Y:S05]  /*b9f0*/  BSYNC B1 ;  /* 0x0000000000017941 */ /* 0x000fea0003800000 */
.L_x_270:
        /* <DEDUP_REMOVED lines=13> */
.L_x_273:
[----:B------:R-:W-:Y:S05]  /*bad0*/  BSYNC B1 ;  /* 0x0000000000017941 */ /* 0x000fea0003800000 */
.L_x_272:
        /* <DEDUP_REMOVED lines=13> */
.L_x_275:
[----:B------:R-:W-:Y:S05]  /*bbb0*/  BSYNC B1 ;  /* 0x0000000000017941 */ /* 0x000fea0003800000 */
.L_x_274:
        /* <DEDUP_REMOVED lines=13> */
.L_x_277:
[----:B------:R-:W-:Y:S05]  /*bc90*/  BSYNC B1 ;  /* 0x0000000000017941 */ /* 0x000fea0003800000 */
.L_x_276:
        /* <DEDUP_REMOVED lines=13> */
.L_x_279:
[----:B------:R-:W-:Y:S05]  /*bd70*/  BSYNC B1 ;  /* 0x0000000000017941 */ /* 0x000fea0003800000 */
.L_x_278:
        /* <DEDUP_REMOVED lines=13> */
.L_x_281:
[----:B------:R-:W-:Y:S05]  /*be50*/  BSYNC B1 ;  /* 0x0000000000017941 */ /* 0x000fea0003800000 */
.L_x_280:
        /* <DEDUP_REMOVED lines=13> */
.L_x_283:
[----:B------:R-:W-:Y:S05]  /*bf30*/  BSYNC B1 ;  /* 0x0000000000017941 */ /* 0x000fea0003800000 */
.L_x_282:
        /* <DEDUP_REMOVED lines=13> */
.L_x_285:
[----:B------:R-:W-:Y:S05]  /*c010*/  BSYNC B1 ;  /* 0x0000000000017941 */ /* 0x000fea0003800000 */
.L_x_284:
        /* <DEDUP_REMOVED lines=13> */
.L_x_287:
[----:B------:R-:W-:Y:S05]  /*c0f0*/  BSYNC B1 ;  /* 0x0000000000017941 */ /* 0x000fea0003800000 */
.L_x_286:
        /* <DEDUP_REMOVED lines=13> */
.L_x_289:
[----:B------:R-:W-:Y:S05]  /*c1d0*/  BSYNC B1 ;  /* 0x0000000000017941 */ /* 0x000fea0003800000 */
.L_x_288:
        /* <DEDUP_REMOVED lines=13> */
.L_x_291:
[----:B------:R-:W-:Y:S05]  /*c2b0*/  BSYNC B1 ;  /* 0x0000000000017941 */ /* 0x000fea0003800000 */
.L_x_290:
        /* <DEDUP_REMOVED lines=13> */
.L_x_293:
[----:B------:R-:W-:Y:S05]  /*c390*/  BSYNC B1 ;  /* 0x0000000000017941 */ /* 0x000fea0003800000 */
.L_x_292:
        /* <DEDUP_REMOVED lines=13> */
.L_x_295:
[----:B------:R-:W-:Y:S05]  /*c470*/  BSYNC B1 ;  /* 0x0000000000017941 */ /* 0x000fea0003800000 */
.L_x_294:
[----:B------:R-:W-:Y:S05]  /*c480*/  @P2 BRA `(.L_x_296) ;  /* 0x0000002000ac2947 */ /* 0x000fea0003800000 */
[----:B------:R-:W2:Y:S01]  /*c490*/  LDL.LU R2, [R1+0x74] ;  /* 0x0000740001027983 */ /* 0x000ea20000300800 */
[----:B-----5:R-:W-:-:S04]  /*c4a0*/  LOP3.LUT R0, R0, 0xff, RZ, 0xc0, !PT ;  /* 0x000000ff00007812 */ /* 0x020fc800078ec0ff */
[----:B------:R-:W-:-:S05]  /*c4b0*/  F2FP.F16.E4M3.UNPACK_B R0, R0 ;  /* 0x00000000ff00723e */ /* 0x000fca00020006ff */
[----:B------:R-:W-:-:S05]  /*c4c0*/  HADD2.F32 R0, -RZ, R0.H0_H0 ;  /* 0x20000000ff007230 */ /* 0x000fca0000004100 */
[----:B------:R-:W-:-:S04]  /*c4d0*/  FMUL R0, R0, UR21 ;  /* 0x0000001500007c20 */ /* 0x000fc80008400000 */
[----:B--2---:R-:W-:-:S05]  /*c4e0*/  FFMA R0, R2, UR20, R0 ;  /* 0x0000001402007c23 */ /* 0x004fca0008000000 */
[----:B0-----:R-:W-:-:S05]  /*c4f0*/  F2FP.SATFINITE.E4M3.F32.PACK_AB_MERGE_C R3, RZ, R0, RZ ;  /* 0x00000000ff03723e */ /* 0x001fca00048070ff */
[----:B------:R0:W-:Y:S01]  /*c500*/  STG.E.U8 desc[UR16][R28.64+0x79], R3 ;  /* 0x000079031c007986 */ /* 0x0001e2000c101110 */
[----:B------:R-:W-:Y:S05]  /*c510*/  BRA `(.L_x_296) ;  /* 0x0000002000887947 */ /* 0x000fea0003800000 */
.L_x_39:
[C---:B------:R-:W-:Y:S01]  /*c520*/  ISETP.GE.AND P5, PT, R42.reuse, 0x1, PT ;  /* 0x000000012a00780c */ /* 0x040fe20003fa6270 */
[----:B------:R-:W-:Y:S01]  /*c530*/  FMUL R225, R225, UR20 ;  /* 0x00000014e1e17c20 */ /* 0x000fe20008400000 */
[----:B------:R-:W2:Y:S01]  /*c540*/  LDL.LU R227, [R1+0x14] ;  /* 0x0000140001e37983 */ /* 0x000ea20000300800 */
[----:B------:R-:W-:Y:S02]  /*c550*/  ISETP.GE.AND P2, PT, R42, 0x9, PT ;  /* 0x000000092a00780c */ /* 0x000fe40003f46270 */
[C---:B------:R-:W-:Y:S02]  /*c560*/  ISETP.LT.OR P1, PT, R41.reuse, 0x2, !P5 ;  /* 0x000000022900780c */ /* 0x040fe40006f21670 */
[----:B------:R-:W-:Y:S02]  /*c570*/  F2FP.SATFINITE.E4M3.F32.PACK_AB_MERGE_C R225, RZ, R225, RZ ;  /* 0x000000e1ffe1723e */ /* 0x000fe400048070ff */
[C---:B------:R-:W-:Y:S01]  /*c580*/  ISETP.LT.OR P3, PT, R41.reuse, 0x1, !P5 ;  /* 0x000000012900780c */ /* 0x040fe20006f61670 */
[----:B------:R-:W-:Y:S01]  /*c590*/  FMUL R226, R226, UR20 ;  /* 0x00000014e2e27c20 */ /* 0x000fe20008400000 */
[----:B------:R-:W-:Y:S01]  /*c5a0*/  ISETP.LT.OR P6, PT, R41, 0x1, !P2 ;  /* 0x000000012900780c */ /* 0x000fe200057c1670 */
[----:B------:R-:W-:Y:S01]  /*c5b0*/  FMUL R223, R223, UR20 ;  /* 0x00000014dfdf7c20 */ /* 0x000fe20008400000 */
[----:B------:R-:W-:-:S05]  /*c5c0*/  FMUL R224, R224, UR20 ;  /* 0x00000014e0e07c20 */ /* 0x000fca0008400000 */
[----:B------:R-:W-:Y:S01]  /*c5d0*/  @!P1 STG.E.U8 desc[UR16][R24.64+0x1], R225 ;  /* 0x000001e118009986 */ /* 0x000fe2000c101110 */
[C---:B------:R-:W-:Y:S02]  /*c5e0*/  ISETP.LT.OR P1, PT, R41.reuse, 0x2, !P2 ;  /* 0x000000022900780c */ /* 0x040fe40005721670 */
[----:B------:R-:W-:Y:S02]  /*c5f0*/  F2FP.SATFINITE.E4M3.F32.PACK_AB_MERGE_C R33, RZ, R226, RZ ;  /* 0x000000e2ff21723e */ /* 0x000fe400048070ff */
[----:B------:R-:W-:Y:S02]  /*c600*/  F2FP.SATFINITE.E4M3.F32.PACK_AB_MERGE_C R223, RZ, R223, RZ ;  /* 0x000000dfffdf723e */ /* 0x000fe400048070ff */
[----:B------:R-:W-:Y:S01]  /*c610*/  F2FP.SATFINITE.E4M3.F32.PACK_AB_MERGE_C R35, RZ, R224, RZ ;  /* 0x000000e0ff23723e */ /* 0x000fe200048070ff */
[----:B------:R0:W-:Y:S01]  /*c620*/  @!P3 STG.E.U8 desc[UR16][R24.64], R33 ;  /* 0x000000211800b986 */ /* 0x0001e2000c101110 */
[----:B------:R-:W-:Y:S01]  /*c630*/  ISETP.LT.OR P3, PT, R41, 0x9, !P5 ;  /* 0x000000092900780c */ /* 0x000fe20006f61670 */
[----:B------:R-:W-:-:S02]  /*c640*/  FMUL R222, R222, UR20 ;  /* 0x00000014dede7c20 */ /* 0x000fc40008400000 */
[----:B------:R1:W-:Y:S01]  /*c650*/  @!P6 STG.E.U8 desc[UR16][R26.64], R35 ;  /* 0x000000231a00e986 */ /* 0x0003e2000c101110 */
[----:B------:R-:W-:-:S03]  /*c660*/  ISETP.LT.OR P6, PT, R41, 0x9, !P2 ;  /* 0x000000092900780c */ /* 0x000fc600057c1670 */
[----:B------:R-:W-:Y:S01]  /*c670*/  @!P1 STG.E.U8 desc[UR16][R26.64+0x1], R223 ;  /* 0x000001df1a009986 */ /* 0x000fe2000c101110 */
[----:B------:R-:W-:Y:S01]  /*c680*/  ISETP.LT.OR P1, PT, R41, 0xa, !P5 ;  /* 0x0000000a2900780c */ /* 0x000fe20006f21670 */
[----:B------:R-:W-:Y:S01]  /*c690*/  FMUL R221, R221, UR20 ;  /* 0x00000014dddd7c20 */ /* 0x000fe20008400000 */
[----:B------:R-:W-:Y:S01]  /*c6a0*/  FMUL R220, R220, UR20 ;  /* 0x00000014dcdc7c20 */ /* 0x000fe20008400000 */
[----:B------:R-:W-:Y:S01]  /*c6b0*/  F2FP.SATFINITE.E4M3.F32.PACK_AB_MERGE_C R37, RZ, R222, RZ ;  /* 0x000000deff25723e */ /* 0x000fe200048070ff */
[----:B------:R-:W-:Y:S01]  /*c6c0*/  FMUL R219, R219, UR20 ;  /* 0x00000014dbdb7c20 */ /* 0x000fe20008400000 */
[----:B------:R-:W-:Y:S01]  /*c6d0*/  FMUL R218, R218, UR20 ;  /* 0x00000014dada7c20 */ /* 0x000fe20008400000 */
[----:B------:R-:W-:Y:S01]  /*c6e0*/  F2FP.SATFINITE.E4M3.F32.PACK_AB_MERGE_C R221, RZ, R221, RZ ;  /* 0x000000ddffdd723e */ /* 0x000fe200048070ff */
[----:B------:R-:W-:Y:S01]  /*c6f0*/  FMUL R217, R217, UR20 ;  /* 0x00000014d9d97c20 */ /* 0x000fe20008400000 */
[----:B0-----:R-:W-:Y:S01]  /*c700*/  F2FP.SATFINITE.E4M3.F32.PACK_AB_MERGE_C R33, RZ, R220, RZ ;  /* 0x000000dcff21723e */ /* 0x001fe200048070ff */
[----:B------:R-:W-:Y:S01]  /*c710*/  @!P3 STG.E.U8 desc[UR16][R24.64+0x8], R37 ;  /* 0x000008251800b986 */ /* 0x000fe2000c101110 */
[----:B------:R-:W-:-:S03]  /*c720*/  ISETP.LT.OR P3, PT, R41, 0xa, !P2 ;  /* 0x0000000a2900780c */ /* 0x000fc60005761670 */
[----:B------:R-:W-:Y:S01]  /*c730*/  @!P1 STG.E.U8 desc[UR16][R24.64+0x9], R221 ;  /* 0x000009dd18009986 */ /* 0x000fe2000c101110 */
[----:B------:R-:W-:-:S03]  /*c740*/  ISETP.LT.OR P1, PT, R41, 0x11, !P5 ;  /* 0x000000112900780c */ /* 0x000fc60006f21670 */
[----:B------:R0:W-:Y:S01]  /*c750*/  @!P6 STG.E.U8 desc[UR16][R26.64+0x8], R33 ;  /* 0x000008211a00e986 */ /* 0x0001e2000c101110 */
[----:B------:R-:W-:Y:S02]  /*c760*/  ISETP.LT.OR P6, PT, R41, 0x12, !P5 ;  /* 0x000000122900780c */ /* 0x000fe40006fc1670 */
[----:B------:R-:W-:Y:S01]  /*c770*/  F2FP.SATFINITE.E4M3.F32.PACK_AB_MERGE_C R219, RZ, R219, RZ ;  /* 0x000000dbffdb723e */ /* 0x000fe200048070ff */
[----:B------:R-:W-:Y:S01]  /*c780*/  FMUL R215, R215, UR20 ;  /* 0x00000014d7d77c20 */ /* 0x000fe20008400000 */
[----:B-1----:R-:W-:Y:S01]  /*c790*/  F2FP.SATFINITE.E4M3.F32.PACK_AB_MERGE_C R35, RZ, R218, RZ ;  /* 0x000000daff23723e */ /* 0x002fe200048070ff */
[----:B------:R-:W-:Y:S01]  /*c7a0*/  FMUL R216, R216, UR20 ;  /* 0x00000014d8d87c20 */ /* 0x000fe20008400000 */
[----:B------:R-:W-:Y:S01]  /*c7b0*/  F2FP.SATFINITE.E4M3.F32.PACK_AB_MERGE_C R217, RZ, R217, RZ ;  /* 0x000000d9ffd9723e */ /* 0x000fe200048070ff */
[----:B------:R-:W-:Y:S01]  /*c7c0*/  @!P3 STG.E.U8 desc[UR16][R26.64+0x9], R219 ;  /* 0x000009db1a00b986 */ /* 0x000fe2000c101110 */
[----:B------:R-:W-:-:S03]  /*c7d0*/  ISETP.LT.OR P3, PT, R41, 0x12, !P2 ;  /* 0x000000122900780c */ /* 0x000fc60005761670 */
[----:B------:R1:W-:Y:S01]  /*c7e0*/  @!P1 STG.E.U8 desc[UR16][R24.64+0x10], R35 ;  /* 0x0000102318009986 */ /* 0x0003e2000c101110 */
[----:B------:R-:W-:-:S03]  /*c7f0*/  ISETP.LT.OR P1, PT, R41, 0x11, !P2 ;  /* 0x000000112900780c */ /* 0x000fc60005721670 */
[----:B------:R-:W-:Y:S01]  /*c800*/  @!P6 STG.E.U8 desc[UR16][R24.64+0x11], R217 ;  /* 0x000011d91800e986 */ /* 0x000fe2000c101110 */
[----:B------:R-:W-:Y:S01]  /*c810*/  ISETP.LT.OR P6, PT, R41, 0x19, !P5 ;  /* 0x000000192900780c */ /* 0x000fe20006fc1670 */
[----:B------:R-:W-:Y:S01]  /*c820*/  FMUL R214, R214, UR20 ;  /* 0x00000014d6d67c20 */ /* 0x000fe20008400000 */
[----:B------:R-:W-:Y:S01]  /*c830*/  F2FP.SATFINITE.E4M3.F32.PACK_AB_MERGE_C R215, RZ, R215, RZ ;  /* 0x000000d7ffd7723e */ /* 0x000fe200048070ff */
[----:B------:R-:W-:Y:S01]  /*c840*/  FMUL R213, R213, UR20 ;  /* 0x00000014d5d57c20 */ /* 0x000fe20008400000 */
[----:B0-----:R-:W-:Y:S01]  /*c850*/  F2FP.SATFINITE.E4M3.F32.PACK_AB_MERGE_C R33, RZ, R216, RZ ;  /* 0x000000d8ff21723e */ /* 0x001fe200048070ff */
[----:B------:R-:W-:Y:S01]  /*c860*/  FMUL R212, R212, UR20 ;  /* 0x00000014d4d47c20 */ /* 0x000fe20008400000 */
[----:B------:R-:W-:Y:S01]  /*c870*/  F2FP.SATFINITE.E4M3.F32.PACK_AB_MERGE_C R37, RZ, R214, RZ ;  /* 0x000000d6ff25723e */ /* 0x000fe200048070ff */
[----:B------:R-:W-:Y:S01]  /*c880*/  @!P3 STG.E.U8 desc[UR16][R26.64+0x11], R215 ;  /* 0x000011d71a00b986 */ /* 0x000fe2000c101110 */
[----:B------:R-:W-:-:S03]  /*c890*/  ISETP.LT.OR P3, PT, R41, 0x1a, !P5 ;  /* 0x0000001a2900780c */ /* 0x000fc60006f61670 */
[----:B------:R0:W-:Y:S01]  /*c8a0*/  @!P1 STG.E.U8 desc[UR16][R26.64+0x10], R33 ;  /* 0x000010211a009986 */ /* 0x0001e2000c101110 */
[----:B------:R-:W-:-:S03]  /*c8b0*/  ISETP.LT.OR P1, PT, R41, 0x19, !P2 ;  /* 0x000000192900780c */ /* 0x000fc60005721670 */
[----:B------:R4:W-:Y:S01]  /*c8c0*/  @!P6 STG.E.U8 desc[UR16][R24.64+0x18], R37 ;  /* 0x000018251800e986 */ /* 0x0009e2000c101110 */
[----:B------:R-:W-:Y:S01]  /*c8d0*/  ISETP.LT.OR P6, PT, R41, 0x1a, !P2 ;  /* 0x0000001a2900780c */ /* 0x000fe200057c1670 */
[----:B------:R-:W-:Y:S01]  /*c8e0*/  FMUL R211, R211, UR20 ;  /* 0x00000014d3d37c20 */ /* 0x000fe20008400000 */
        /* <DEDUP_REMOVED lines=16> */
[----:B----4-:R-:W-:Y:S01]  /*c9f0*/  F2FP.SATFINITE.E4M3.F32.PACK_AB_MERGE_C R37, RZ, R208, RZ ;  /* 0x000000d0ff25723e */ /* 0x010fe200048070ff */
        /* <DEDUP_REMOVED lines=42> */
[----:B------:R-:W-:Y:S02]  /*cca0*/  FMUL R196, R196, UR20 ;  /* 0x00000014c4c47c20 */ /* 0x000fe40008400000 */
[----:B------:R-:W3:Y:S01]  /*ccb0*/  LDL.LU R225, [R1+0x10] ;  /* 0x0000100001e17983 */ /* 0x000ee20000300800 */
[----:B------:R-:W-:-:S03]  /*ccc0*/  F2FP.SATFINITE.E4M3.F32.PACK_AB_MERGE_C R197, RZ, R197, RZ ;  /* 0x000000c5ffc5723e */ /* 0x000fc600048070ff */
[----:B------:R-:W2:Y:S01]  /*ccd0*/  LDL.LU R226, [R1+0xc] ;  /* 0x00000c0001e27983 */ /* 0x000ea20000300800 */
[----:B0-----:R-:W-:-:S03]  /*cce0*/  F2FP.SATFINITE.E4M3.F32.PACK_AB_MERGE_C R33, RZ, R198, RZ ;  /* 0x000000c6ff21723e */ /* 0x001fc600048070ff */
[----:B------:R-:W3:Y:S01]  /*ccf0*/  LDL.LU R224, [R1+0x8] ;  /* 0x0000080001e07983 */ /* 0x000ee20000300800 */
[----:B----4-:R-:W-:-:S03]  /*cd00*/  F2FP.SATFINITE.E4M3.F32.PACK_AB_MERGE_C R37, RZ, R196, RZ ;  /* 0x000000c4ff25723e */ /* 0x010fc600048070ff */
[----:B------:R-:W4:Y:S04]  /*cd10*/  LDL.LU R223, [R1] ;  /* 0x0000000001df7983 */ /* 0x000f280000300800 */
[----:B------:R-:W2:Y:S04]  /*cd20*/  LDL.LU R222, [R1+0x18] ;  /* 0x0000180001de7983 */ /* 0x000ea80000300800 */
[----:B------:R-:W2:Y:S01]  /*cd30*/  LDL.LU R220, [R1+0x4] ;  /* 0x0000040001dc7983 */ /* 0x000ea20000300800 */
[----:B------:R-:W-:Y:S01]  /*cd40*/  FMUL R195, R195, UR20 ;  /* 0x00000014c3c37c20 */ /* 0x000fe20008400000 */
[----:B------:R-:W-:Y:S01]  /*cd50*/  FMUL R194, R194, UR20 ;  /* 0x00000014c2c27c20 */ /* 0x000fe20008400000 */
[----:B------:R-:W-:Y:S01]  /*cd60*/  FMUL R193, R193, UR20 ;  /* 0x00000014c1c17c20 */ /* 0x000fe20008400000 */
[----:B------:R-:W-:Y:S01]  /*cd70*/  @!P3 STG.E.U8 desc[UR16][R24.64+0x39], R197 ;  /* 0x000039c51800b986 */ /* 0x000fe2000c101110 */
[----:B------:R-:W-:Y:S01]  /*cd80*/  ISETP.LT.OR P3, PT, R41, 0x3a, !P2 ;  /* 0x0000003a2900780c */ /* 0x000fe20005761670 */
[----:B------:R-:W-:Y:S01]  /*cd90*/  FMUL R191, R191, UR20 ;  /* 0x00000014bfbf7c20 */ /* 0x000fe20008400000 */
[----:B------:R-:W-:Y:S01]  /*cda0*/  F2FP.SATFINITE.E4M3.F32.PACK_AB_MERGE_C R195, RZ, R195, RZ ;  /* 0x000000c3ffc3723e */ /* 0x000fe200048070ff */
[----:B------:R0:W-:Y:S01]  /*cdb0*/  @!P1 STG.E.U8 desc[UR16][R24.64+0x38], R33 ;  /* 0x0000382118009986 */ /* 0x0001e2000c101110 */
[C---:B------:R-:W-:Y:S01]  /*cdc0*/  ISETP.LT.OR P1, PT, R41.reuse, 0x41, !P5 ;  /* 0x000000412900780c */ /* 0x040fe20006f21670 */
[----:B------:R-:W-:Y:S01]  /*cdd0*/  FMUL R192, R192, UR20 ;  /* 0x00000014c0c07c20 */ /* 0x000fe20008400000 */
[----:B-1----:R-:W-:Y:S01]  /*cde0*/  F2FP.SATFINITE.E4M3.F32.PACK_AB_MERGE_C R35, RZ, R194, RZ ;  /* 0x000000c2ff23723e */ /* 0x002fe200048070ff */
[----:B------:R1:W-:Y:S01]  /*cdf0*/  @!P6 STG.E.U8 desc[UR16][R26.64+0x38], R37 ;  /* 0x000038251a00e986 */ /* 0x0003e2000c101110 */
[----:B------:R-:W-:Y:S01]  /*ce00*/  ISETP.LT.OR P6, PT, R41, 0x42, !P5 ;  /* 0x000000422900780c */ /* 0x000fe20006fc1670 */
[----:B------:R-:W-:Y:S01]  /*ce10*/  FMUL R190, R190, UR20 ;  /* 0x00000014bebe7c20 */ /* 0x000fe20008400000 */
[----:B------:R-:W-:Y:S01]  /*ce20*/  F2FP.SATFINITE.E4M3.F32.PACK_AB_MERGE_C R193, RZ, R193, RZ ;  /* 0x000000c1ffc1723e */ /* 0x000fe200048070ff */
[----:B------:R-:W-:Y:S01]  /*ce30*/  FMUL R189, R189, UR20 ;  /* 0x00000014bdbd7c20 */ /* 0x000fe20008400000 */
[----:B------:R-:W-:Y:S01]  /*ce40*/  F2FP.SATFINITE.E4M3.F32.PACK_AB_MERGE_C R191, RZ, R191, RZ ;  /* 0x000000bfffbf723e */ /* 0x000fe200048070ff */
[----:B------:R-:W-:Y:S01]  /*ce50*/  @!P3 STG.E.U8 desc[UR16][R26.64+0x39], R195 ;  /* 0x000039c31a00b986 */ /* 0x000fe2000c101110 */
[C---:B------:R-:W-:Y:S01]  /*ce60*/  ISETP.LT.OR P3, PT, R41.reuse, 0x42, !P2 ;  /* 0x000000422900780c */ /* 0x040fe20005761670 */
[----:B------:R-:W-:Y:S01]  /*ce70*/  FMUL R188, R188, UR20 ;  /* 0x00000014bcbc7c20 */ /* 0x000fe20008400000 */
[----:B0-----:R-:W-:Y:S01]  /*ce80*/  F2FP.SATFINITE.E4M3.F32.PACK_AB_MERGE_C R33, RZ, R192, RZ ;  /* 0x000000c0ff21723e */ /* 0x001fe200048070ff */
[----:B------:R0:W-:Y:S01]  /*ce90*/  @!P1 STG.E.U8 desc[UR16][R24.64+0x40], R35 ;  /* 0x0000402318009986 */ /* 0x0001e2000c101110 */
[----:B------:R-:W-:Y:S01]  /*cea0*/  ISETP.LT.OR P1, PT, R41, 0x41, !P2 ;  /* 0x000000412900780c */ /* 0x000fe20005721670 */
[----:B------:R-:W-:Y:S01]  /*ceb0*/  FMUL R187, R187, UR20 ;  /* 0x00000014bbbb7c20 */ /* 0x000fe20008400000 */
[----:B-1----:R-:W-:Y:S01]  /*cec0*/  F2FP.SATFINITE.E4M3.F32.PACK_AB_MERGE_C R37, RZ, R190, RZ ;  /* 0x000000beff25723e */ /* 0x002fe200048070ff */
[----:B------:R-:W-:Y:S01]  /*ced0*/  @!P6 STG.E.U8 desc[UR16][R24.64+0x41], R193 ;  /* 0x000041c11800e986 */ /* 0x000fe2000c101110 */
        /* <DEDUP_REMOVED lines=12> */
[----:B------:R-:W-:Y:S01]  /*cfa0*/  F2FP.SATFINITE.E4M3.F32.PACK_AB_MERGE_C R185, RZ, R185, RZ ;  /* 0x000000b9ffb9723e */ /* 0x000fe200048070ff */
[----:B------:R1:W-:Y:S01]  /*cfb0*/  @!P6 STG.E.U8 desc[UR16][R24.64+0x48], R37 ;  /* 0x000048251800e986 */ /* 0x0003e2000c101110 */
[----:B------:R-:W-:Y:S01]  /*cfc0*/  ISETP.LT.OR P6, PT, R41, 0x4a, !P2 ;  /* 0x0000004a2900780c */ /* 0x000fe200057c1670 */
[----:B------:R-:W-:Y:S01]  /*cfd0*/  FMUL R182, R182, UR20 ;  /* 0x00000014b6b67c20 */ /* 0x000fe20008400000 */
[----:B------:R-:W-:Y:S01]  /*cfe0*/  FMUL R181, R181, UR20 ;  /* 0x00000014b5b57c20 */ /* 0x000fe20008400000 */
[----:B------:R-:W-:Y:S01]  /*cff0*/  F2FP.SATFINITE.E4M3.F32.PACK_AB_MERGE_C R183, RZ, R183, RZ ;  /* 0x000000b7ffb7723e */ /* 0x000fe200048070ff */
[----:B------:R-:W-:Y:S01]  /*d000*/  FMUL R180, R180, UR20 ;  /* 0x00000014b4b47c20 */ /* 0x000fe20008400000 */
[----:B------:R-:W-:Y:S01]  /*d010*/  @!P3 STG.E.U8 desc[UR16][R24.64+0x49], R189 ;  /* 0x000049bd1800b986 */ /* 0x000fe2000c101110 */
[----:B------:R-:W-:Y:S01]  /*d020*/  ISETP.LT.OR P3, PT, R41, 0x52, !P5 ;  /* 0x000000522900780c */ /* 0x000fe20006f61670 */
[----:B------:R-:W-:Y:S01]  /*d030*/  FMUL R179, R179, UR20 ;  /* 0x00000014b3b37c20 */ /* 0x000fe20008400000 */
[----:B0-----:R-:W-:Y:S01]  /*d040*/  F2FP.SATFINITE.E4M3.F32.PACK_AB_MERGE_C R33, RZ, R186, RZ ;  /* 0x000000baff21723e */ /* 0x001fe200048070ff */
[----:B------:R0:W-:Y:S01]  /*d050*/  @!P1 STG.E.U8 desc[UR16][R26.64+0x48], R35 ;  /* 0x000048231a009986 */ /* 0x0001e2000c101110 */
[C---:B------:R-:W-:Y:S01]  /*d060*/  ISETP.LT.OR P1, PT, R41.reuse, 0x51, !P5 ;  /* 0x000000512900780c */ /* 0x040fe20006f21670 */
        /* <DEDUP_REMOVED lines=13> */
[C---:B------:R-:W-:Y:S01]  /*d140*/  ISETP.LT.OR P1, PT, R41.reuse, 0x59, !P5 ;  /* 0x000000592900780c */ /* 0x040fe20006f21670 */
[----:B------:R-:W-:Y:S01]  /*d150*/  FMUL R174, R174, UR20 ;  /* 0x00000014aeae7c20 */ /* 0x000fe20008400000 */
[----:B------:R-:W-:Y:S01]  /*d160*/  F2FP.SATFINITE.E4M3.F32.PACK_AB_MERGE_C R177, RZ, R177, RZ ;  /* 0x000000b1ffb1723e */ /* 0x000fe200048070ff */
[----:B------:R1:W-:Y:S01]  /*d170*/  @!P6 STG.E.U8 desc[UR16][R26.64+0x50], R37 ;  /* 0x000050251a00e986 */ /* 0x0003e2000c101110 */
[----:B------:R-:W-:Y:S01]  /*d180*/  ISETP.LT.OR P6, PT, R41, 0x5a, !P5 ;  /* 0x0000005a2900780c */ /* 0x000fe20006fc1670 */
[----:B------:R-:W-:Y:S01]  /*d190*/  FMUL R173, R173, UR20 ;  /* 0x00000014adad7c20 */ /* 0x000fe20008400000 */
[----:B------:R-:W-:Y:S01]  /*d1a0*/  F2FP.SATFINITE.E4M3.F32.PACK_AB_MERGE_C R175, RZ, R175, RZ ;  /* 0x000000afffaf723e */ /* 0x000fe200048070ff */
[----:B------:R-:W-:Y:S01]  /*d1b0*/  FMUL R172, R172, UR20 ;  /* 0x00000014acac7c20 */ /* 0x000fe20008400000 */
[----:B------:R-:W-:Y:S01]  /*d1c0*/  FMUL R171, R171, UR20 ;  /* 0x00000014abab7c20 */ /* 0x000fe20008400000 */
        /* <DEDUP_REMOVED lines=42> */
[----:B------:R1:W-:Y:S01]  /*d470*/  @!P3 STG.E.U8 desc[UR16][R24.64+0x68], R33 ;  /* 0x000068211800b986 */ /* 0x0003e2000c101110 */
[----:B------:R-:W-:Y:S01]  /*d480*/  ISETP.LT.OR P3, PT, R41, 0x6a, !P2 ;  /* 0x0000006a2900780c */ /* 0x000fe20005761670 */
[----:B------:R-:W-:Y:S01]  /*d490*/  FMUL R158, R158, UR20 ;  /* 0x000000149e9e7c20 */ /* 0x000fe20008400000 */
[----:B0-----:R-:W-:Y:S01]  /*d4a0*/  F2FP.SATFINITE.E4M3.F32.PACK_AB_MERGE_C R35, RZ, R170, RZ ;  /* 0x000000aaff23723e */ /* 0x001fe200048070ff */
[----:B------:R-:W-:Y:S01]  /*d4b0*/  FMUL R157, R157, UR20 ;  /* 0x000000149d9d7c20 */ /* 0x000fe20008400000 */
[----:B------:R-:W-:Y:S01]  /*d4c0*/  F2FP.SATFINITE.E4M3.F32.PACK_AB_MERGE_C R159, RZ, R159, RZ ;  /* 0x0000009fff9f723e */ /* 0x000fe200048070ff */
[----:B------:R-:W-:Y:S01]  /*d4d0*/  FMUL R156, R156, UR20 ;  /* 0x000000149c9c7c20 */ /* 0x000fe20008400000 */
[----:B------:R-:W-:Y:S01]  /*d4e0*/  FMUL R155, R155, UR20 ;  /* 0x000000149b9b7c20 */ /* 0x000fe20008400000 */
[----:B------:R-:W-:Y:S01]  /*d4f0*/  @!P6 STG.E.U8 desc[UR16][R24.64+0x69], R173 ;  /* 0x000069ad1800e986 */ /* 0x000fe2000c101110 */
[----:B------:R-:W-:Y:S01]  /*d500*/  ISETP.LT.OR P6, PT, R41, 0x71, !P5 ;  /* 0x000000712900780c */ /* 0x000fe20006fc1670 */
[----:B------:R-:W-:Y:S01]  /*d510*/  FMUL R153, R153, UR20 ;  /* 0x0000001499997c20 */ /* 0x000fe20008400000 */
[----:B------:R-:W-:Y:S01]  /*d520*/  F2FP.SATFINITE.E4M3.F32.PACK_AB_MERGE_C R157, RZ, R157, RZ ;  /* 0x0000009dff9d723e */ /* 0x000fe200048070ff */
[----:B------:R-:W-:Y:S01]  /*d530*/  @!P1 STG.E.U8 desc[UR16][R26.64+0x68], R37 ;  /* 0x000068251a009986 */ /* 0x000fe2000c101110 */
        /* <DEDUP_REMOVED lines=12> */
[----:B------:R-:W-:Y:S01]  /*d600*/  FMUL R21, R21, UR20 ;  /* 0x0000001415157c20 */ /* 0x000fe20008400000 */
[----:B------:R-:W-:Y:S01]  /*d610*/  @!P1 STG.E.U8 desc[UR16][R24.64+0x71], R169 ;  /* 0x000071a918009986 */ /* 0x000fe2000c101110 */
[----:B------:R-:W-:Y:S01]  /*d620*/  ISETP.LT.OR P1, PT, R41, 0x79, !P5 ;  /* 0x000000792900780c */ /* 0x000fe20006f21670 */
[----:B------:R-:W-:Y:S01]  /*d630*/  FMUL R19, R19, UR20 ;  /* 0x0000001413137c20 */ /* 0x000fe20008400000 */
[C---:B------:R-:W-:Y:S01]  /*d640*/  ISETP.LT.OR P5, PT, R41.reuse, 0x7a, !P5 ;  /* 0x0000007a2900780c */ /* 0x040fe20006fa1670 */
[----:B------:R1:W-:Y:S01]  /*d650*/  @!P3 STG.E.U8 desc[UR16][R26.64+0x70], R33 ;  /* 0x000070211a00b986 */ /* 0x0003e2000c101110 */
[C---:B------:R-:W-:Y:S01]  /*d660*/  ISETP.LT.OR P3, PT, R41.reuse, 0x79, !P2 ;  /* 0x000000792900780c */ /* 0x040fe20005761670 */
[----:B------:R-:W-:Y:S01]  /*d670*/  FMUL R20, R20, UR20 ;  /* 0x0000001414147c20 */ /* 0x000fe20008400000 */
[----:B------:R-:W-:Y:S01]  /*d680*/  ISETP.LT.OR P2, PT, R41, 0x7a, !P2 ;  /* 0x0000007a2900780c */ /* 0x000fe20005741670 */
[----:B------:R-:W-:Y:S01]  /*d690*/  FMUL R18, R18, UR20 ;  /* 0x0000001412127c20 */ /* 0x000fe20008400000 */
[----:B0-----:R-:W-:Y:S01]  /*d6a0*/  F2FP.SATFINITE.E4M3.F32.PACK_AB_MERGE_C R35, RZ, R166, RZ ;  /* 0x000000a6ff23723e */ /* 0x001fe200048070ff */
[----:B------:R-:W-:Y:S01]  /*d6b0*/  @!P6 STG.E.U8 desc[UR16][R26.64+0x71], R167 ;  /* 0x000071a71a00e986 */ /* 0x000fe2000c101110 */
[----:B------:R-:W-:Y:S01]  /*d6c0*/  F2FP.SATFINITE.E4M3.F32.PACK_AB_MERGE_C R23, RZ, R23, RZ ;  /* 0x00000017ff17723e */ /* 0x000fe200048070ff */
[----:B------:R-:W-:Y:S01]  /*d6d0*/  FMUL R17, R17, UR20 ;  /* 0x0000001411117c20 */ /* 0x000fe20008400000 */
[----:B------:R-:W-:Y:S01]  /*d6e0*/  F2FP.SATFINITE.E4M3.F32.PACK_AB_MERGE_C R21, RZ, R21, RZ ;  /* 0x00000015ff15723e */ /* 0x000fe200048070ff */
[----:B------:R0:W-:Y:S01]  /*d6f0*/  @!P1 STG.E.U8 desc[UR16][R24.64+0x78], R35 ;  /* 0x0000782318009986 */ /* 0x0001e2000c101110 */
[----:B------:R-:W-:Y:S01]  /*d700*/  ISETP.GE.AND P1, PT, R42, 0x81, PT ;  /* 0x000000812a00780c */ /* 0x000fe20003f26270 */
[----:B------:R-:W-:Y:S01]  /*d710*/  FMUL R16, R16, UR20 ;  /* 0x0000001410107c20 */ /* 0x000fe20008400000 */
[----:B-1----:R-:W-:Y:S01]  /*d720*/  F2FP.SATFINITE.E4M3.F32.PACK_AB_MERGE_C R33, RZ, R164, RZ ;  /* 0x000000a4ff21723e */ /* 0x002fe200048070ff */
[----:B------:R1:W-:Y:S01]  /*d730*/  @!P5 STG.E.U8 desc[UR16][R24.64+0x79], R165 ;  /* 0x000079a51800d986 */ /* 0x0003e2000c101110 */
[----:B------:R-:W-:Y:S01]  /*d740*/  ISETP.LT.OR P5, PT, R41, 0x1, !P1 ;  /* 0x000000012900780c */ /* 0x000fe20004fa1670 */
[----:B------:R-:W-:Y:S01]  /*d750*/  FMUL R15, R15, UR20 ;  /* 0x000000140f0f7c20 */ /* 0x000fe20008400000 */
[----:B------:R-:W-:Y:S01]  /*d760*/  ISETP.LT.OR P6, PT, R41, 0x2, !P1 ;  /* 0x000000022900780c */ /* 0x000fe20004fc1670 */
[----:B------:R1:W-:Y:S01]  /*d770*/  @!P3 STG.E.U8 desc[UR16][R26.64+0x78], R33 ;  /* 0x000078211a00b986 */ /* 0x0003e2000c101110 */
[----:B------:R-:W-:Y:S01]  /*d780*/  ISETP.GE.AND P3, PT, R42, 0x89, PT ;  /* 0x000000892a00780c */ /* 0x000fe20003f66270 */
[----:B------:R-:W-:Y:S01]  /*d790*/  FMUL R13, R13, UR20 ;  /* 0x000000140d0d7c20 */ /* 0x000fe20008400000 */
[----:B------:R-:W-:Y:S01]  /*d7a0*/  F2FP.SATFINITE.E4M3.F32.PACK_AB_MERGE_C R19, RZ, R19, RZ ;  /* 0x00000013ff13723e */ /* 0x000fe200048070ff */
[----:B------:R1:W-:Y:S01]  /*d7b0*/  @!P2 STG.E.U8 desc[UR16][R26.64+0x79], R163 ;  /* 0x000079a31a00a986 */ /* 0x0003e2000c101110 */
[----:B0-----:R-:W-:Y:S01]  /*d7c0*/  F2FP.SATFINITE.E4M3.F32.PACK_AB_MERGE_C R35, RZ, R162, RZ ;  /* 0x000000a2ff23723e */ /* 0x001fe200048070ff */
[----:B------:R-:W-:Y:S01]  /*d7d0*/  FMUL R14, R14, UR20 ;  /* 0x000000140e0e7c20 */ /* 0x000fe20008400000 */
[C---:B------:R-:W-:Y:S01]  /*d7e0*/  ISETP.LT.OR P2, PT, R41.reuse, 0x1, !P3 ;  /* 0x000000012900780c */ /* 0x040fe20005f41670 */
[----:B------:R-:W-:Y:S01]  /*d7f0*/  FMUL R12, R12, UR20 ;  /* 0x000000140c0c7c20 */ /* 0x000fe20008400000 */
[----:B-1----:R-:W-:Y:S01]  /*d800*/  F2FP.SATFINITE.E4M3.F32.PACK_AB_MERGE_C R25, RZ, R160, RZ ;  /* 0x000000a0ff19723e */ /* 0x002fe200048070ff */
[----:B------:R-:W-:Y:S01]  /*d810*/  @!P5 STG.E.U8 desc[UR16][R30.64], R35 ;  /* 0x000000231e00d986 */ /* 0x000fe2000c101110 */
[----:B------:R-:W-:Y:S01]  /*d820*/  ISETP.LT.OR P5, PT, R41, 0x2, !P3 ;  /* 0x000000022900780c */ /* 0x000fe20005fa1670 */
[----:B------:R-:W-:Y:S01]  /*d830*/  FMUL R11, R11, UR20 ;  /* 0x000000140b0b7c20 */ /* 0x000fe20008400000 */
[----:B------:R-:W-:Y:S01]  /*d840*/  F2FP.SATFINITE.E4M3.F32.PACK_AB_MERGE_C R33, RZ, R156, RZ ;  /* 0x0000009cff21723e */ /* 0x000fe200048070ff */
        /* <DEDUP_REMOVED lines=9> */
[----:B------:R-:W-:Y:S01]  /*d8e0*/  F2FP.SATFINITE.E4M3.F32.PACK_AB_MERGE_C R15, RZ, R15, RZ ;  /* 0x0000000fff0f723e */ /* 0x000fe200048070ff */
[----:B------:R-:W-:Y:S01]  /*d8f0*/  @!P5 STG.E.U8 desc[UR16][R28.64+0x1], R159 ;  /* 0x0000019f1c00d986 */ /* 0x000fe2000c101110 */
        /* <DEDUP_REMOVED lines=8> */
[----:B0-----:R-:W-:Y:S01]  /*d980*/  F2FP.SATFINITE.E4M3.F32.PACK_AB_MERGE_C R25, RZ, R154, RZ ;  /* 0x0000009aff19723e */ /* 0x001fe200048070ff */
[----:B------:R-:W-:Y:S01]  /*d990*/  FMUL R3, R3, UR20 ;  /* 0x0000001403037c20 */ /* 0x000fe20008400000 */
[----:B------:R-:W-:Y:S01]  /*d9a0*/  F2FP.SATFINITE.E4M3.F32.PACK_AB_MERGE_C R9, RZ, R9, RZ ;  /* 0x00000009ff09723e */ /* 0x000fe200048070ff */
[----:B------:R-:W-:Y:S01]  /*d9b0*/  FMUL R4, R4, UR20 ;  /* 0x0000001404047c20 */ /* 0x000fe20008400000 */
[----:B------:R-:W-:Y:S01]  /*d9c0*/  F2FP.SATFINITE.E4M3.F32.PACK_AB_MERGE_C R7, RZ, R7, RZ ;  /* 0x00000007ff07723e */ /* 0x000fe200048070ff */
[----:B------:R-:W-:Y:S01]  /*d9d0*/  @!P5 STG.E.U8 desc[UR16][R30.64+0x9], R157 ;  /* 0x0000099d1e00d986 */ /* 0x000fe2000c101110 */
[C---:B------:R-:W-:Y:S01]  /*d9e0*/  ISETP.LT.OR P5, PT, R41.reuse, 0x12, !P1 ;  /* 0x000000122900780c */ /* 0x040fe20004fa1670 */
[----:B-----5:R-:W-:Y:S01]  /*d9f0*/  FMUL R0, R0, UR20 ;  /* 0x0000001400007c20 */ /* 0x020fe20008400000 */
[----:B-1----:R-:W-:Y:S01]  /*da00*/  F2FP.SATFINITE.E4M3.F32.PACK_AB_MERGE_C R27, RZ, R152, RZ ;  /* 0x00000098ff1b723e */ /* 0x002fe200048070ff */
[----:B------:R0:W-:Y:S01]  /*da10*/  @!P2 STG.E.U8 desc[UR16][R28.64+0x8], R33 ;  /* 0x000008211c00a986 */ /* 0x0001e2000c101110 */
[C---:B------:R-:W-:Y:S01]  /*da20*/  ISETP.LT.OR P2, PT, R41.reuse, 0x11, !P1 ;  /* 0x000000112900780c */ /* 0x040fe20004f41670 */
[----:B------:R-:W-:Y:S01]  /*da30*/  FMUL R2, R2, UR20 ;  /* 0x0000001402027c20 */ /* 0x000fe20008400000 */
[----:B------:R-:W-:Y:S01]  /*da40*/  F2FP.SATFINITE.E4M3.F32.PACK_AB_MERGE_C R5, RZ, R5, RZ ;  /* 0x00000005ff05723e */ /* 0x000fe200048070ff */
[----:B------:R-:W-:Y:S01]  /*da50*/  @!P6 STG.E.U8 desc[UR16][R28.64+0x9], R155 ;  /* 0x0000099b1c00e986 */ /* 0x000fe2000c101110 */
[----:B------:R-:W-:-:S05]  /*da60*/  ISETP.LT.OR P6, PT, R41, 0x11, !P3 ;  /* 0x000000112900780c */ /* 0x000fca0005fc1670 */
[----:B------:R-:W-:Y:S01]  /*da70*/  @!P5 STG.E.U8 desc[UR16][R30.64+0x11], R153 ;  /* 0x000011991e00d986 */ /* 0x000fe2000c101110 */
[C---:B------:R-:W-:Y:S02]  /*da80*/  ISETP.LT.OR P5, PT, R41.reuse, 0x12, !P3 ;  /* 0x000000122900780c */ /* 0x040fe40005fa1670 */
[----:B0-----:R-:W-:Y:S01]  /*da90*/  F2FP.SATFINITE.E4M3.F32.PACK_AB_MERGE_C R33, RZ, R22, RZ ;  /* 0x00000016ff21723e */ /* 0x001fe200048070ff */
[----:B------:R0:W-:Y:S01]  /*daa0*/  @!P2 STG.E.U8 desc[UR16][R30.64+0x10], R25 ;  /* 0x000010191e00a986 */ /* 0x0001e2000c101110 */
[----:B------:R-:W-:-:S03]  /*dab0*/  ISETP.LT.OR P2, PT, R41, 0x19, !P1 ;  /* 0x000000192900780c */ /* 0x000fc60004f41670 */
[----:B------:R-:W-:Y:S01]  /*dac0*/  @!P6 STG.E.U8 desc[UR16][R28.64+0x10], R27 ;  /* 0x0000101b1c00e986 */ /* 0x000fe2000c101110 */
[----:B------:R-:W-:-:S05]  /*dad0*/  ISETP.LT.OR P6, PT, R41, 0x1a, !P1 ;  /* 0x0000001a2900780c */ /* 0x000fca0004fc1670 */
[----:B------:R1:W-:Y:S01]  /*dae0*/  @!P5 STG.E.U8 desc[UR16][R28.64+0x11], R23 ;  /* 0x000011171c00d986 */ /* 0x0003e2000c101110 */
[C---:B------:R-:W-:Y:S02]  /*daf0*/  ISETP.LT.OR P5, PT, R41.reuse, 0x1a, !P3 ;  /* 0x0000001a2900780c */ /* 0x040fe40005fa1670 */
[----:B0-----:R-:W-:Y:S01]  /*db00*/  F2FP.SATFINITE.E4M3.F32.PACK_AB_MERGE_C R25, RZ, R20, RZ ;  /* 0x00000014ff19723e */ /* 0x001fe200048070ff */
[----:B------:R-:W-:Y:S01]  /*db10*/  @!P2 STG.E.U8 desc[UR16][R30.64+0x18], R33 ;  /* 0x000018211e00a986 */ /* 0x000fe2000c101110 */
[----:B------:R-:W-:-:S03]  /*db20*/  ISETP.LT.OR P2, PT, R41, 0x19, !P3 ;  /* 0x000000192900780c */ /* 0x000fc60005f41670 */
[----:B------:R0:W-:Y:S01]  /*db30*/  @!P6 STG.E.U8 desc[UR16][R30.64+0x19], R21 ;  /* 0x000019151e00e986 */ /* 0x0001e2000c101110 */
[----:B------:R-:W-:Y:S02]  /*db40*/  ISETP.LT.OR P6, PT, R41, 0x21, !P1 ;  /* 0x000000212900780c */ /* 0x000fe40004fc1670 */
[----:B-1----:R-:W-:-:S03]  /*db50*/  F2FP.SATFINITE.E4M3.F32.PACK_AB_MERGE_C R23, RZ, R18, RZ ;  /* 0x00000012ff17723e */ /* 0x002fc600048070ff */
[----:B------:R1:W-:Y:S01]  /*db60*/  @!P5 STG.E.U8 desc[UR16][R28.64+0x19], R19 ;  /* 0x000019131c00d986 */ /* 0x0003e2000c101110 */
[----:B------:R-:W-:-:S03]  /*db70*/  ISETP.LT.OR P5, PT, R41, 0x22, !P1 ;  /* 0x000000222900780c */ /* 0x000fc60004fa1670 */
[----:B------:R-:W-:Y:S01]  /*db80*/  @!P2 STG.E.U8 desc[UR16][R28.64+0x18], R25 ;  /* 0x000018191c00a986 */ /* 0x000fe2000c101110 */
[C---:B------:R-:W-:Y:S02]  /*db90*/  ISETP.LT.OR P2, PT, R41.reuse, 0x21, !P3 ;  /* 0x000000212900780c */ /* 0x040fe40005f41670 */
[----:B0-----:R-:W-:Y:S01]  /*dba0*/  F2FP.SATFINITE.E4M3.F32.PACK_AB_MERGE_C R21, RZ, R16, RZ ;  /* 0x00000010ff15723e */ /* 0x001fe200048070ff */
[----:B------:R-:W-:Y:S01]  /*dbb0*/  @!P6 STG.E.U8 desc[UR16][R30.64+0x20], R23 ;  /* 0x000020171e00e986 */ /* 0x000fe2000c101110 */
[----:B------:R-:W-:Y:S02]  /*dbc0*/  ISETP.LT.OR P6, PT, R41, 0x22, !P3 ;  /* 0x000000222900780c */ /* 0x000fe40005fc1670 */
[----:B-1----:R-:W-:-:S03]  /*dbd0*/  F2FP.SATFINITE.E4M3.F32.PACK_AB_MERGE_C R19, RZ, R14, RZ ;  /* 0x0000000eff13723e */ /* 0x002fc600048070ff */
[----:B------:R0:W-:Y:S01]  /*dbe0*/  @!P5 STG.E.U8 desc[UR16][R30.64+0x21], R17 ;  /* 0x000021111e00d986 */ /* 0x0001e2000c101110 */
[----:B------:R-:W-:-:S03]  /*dbf0*/  ISETP.LT.OR P5, PT, R41, 0x2a, !P1 ;  /* 0x0000002a2900780c */ /* 0x000fc60004fa1670 */
[----:B------:R-:W-:Y:S01]  /*dc00*/  @!P2 STG.E.U8 desc[UR16][R28.64+0x20], R21 ;  /* 0x000020151c00a986 */ /* 0x000fe2000c101110 */
[----:B------:R-:W-:-:S03]  /*dc10*/  ISETP.LT.OR P2, PT, R41, 0x29, !P1 ;  /* 0x000000292900780c */ /* 0x000fc60004f41670 */
[----:B------:R1:W-:Y:S01]  /*dc20*/  @!P6 STG.E.U8 desc[UR16][R28.64+0x21], R15 ;  /* 0x0000210f1c00e986 */ /* 0x0003e2000c101110 */
[----:B------:R-:W-:Y:S02]  /*dc30*/  ISETP.LT.OR P6, PT, R41, 0x29, !P3 ;  /* 0x000000292900780c */ /* 0x000fe40005fc1670 */
[----:B0-----:R-:W-:-:S03]  /*dc40*/  F2FP.SATFINITE.E4M3.F32.PACK_AB_MERGE_C R17, RZ, R12, RZ ;  /* 0x0000000cff11723e */ /* 0x001fc600048070ff */
[----:B------:R0:W-:Y:S01]  /*dc50*/  @!P5 STG.E.U8 desc[UR16][R30.64+0x29], R13 ;  /* 0x0000290d1e00d986 */ /* 0x0001e2000c101110 */
[----:B------:R-:W-:-:S03]  /*dc60*/  ISETP.LT.OR P5, PT, R41, 0x2a, !P3 ;  /* 0x0000002a2900780c */ /* 0x000fc60005fa1670 */
[----:B------:R-:W-:Y:S01]  /*dc70*/  @!P2 STG.E.U8 desc[UR16][R30.64+0x28], R19 ;  /* 0x000028131e00a986 */ /* 0x000fe2000c101110 */
[C---:B------:R-:W-:Y:S02]  /*dc80*/  ISETP.LT.OR P2, PT, R41.reuse, 0x31, !P1 ;  /* 0x000000312900780c */ /* 0x040fe40004f41670 */
[----:B-1----:R-:W-:Y:S01]  /*dc90*/  F2FP.SATFINITE.E4M3.F32.PACK_AB_MERGE_C R15, RZ, R10, RZ ;  /* 0x0000000aff0f723e */ /* 0x002fe200048070ff */
[----:B------:R-:W-:Y:S01]  /*dca0*/  @!P6 STG.E.U8 desc[UR16][R28.64+0x28], R17 ;  /* 0x000028111c00e986 */ /* 0x000fe2000c101110 */
[----:B------:R-:W-:Y:S02]  /*dcb0*/  ISETP.LT.OR P6, PT, R41, 0x32, !P1 ;  /* 0x000000322900780c */ /* 0x000fe40004fc1670 */
[----:B0-----:R-:W-:-:S03]  /*dcc0*/  F2FP.SATFINITE.E4M3.F32.PACK_AB_MERGE_C R13, RZ, R8, RZ ;  /* 0x00000008ff0d723e */ /* 0x001fc600048070ff */
        /* <DEDUP_REMOVED lines=9> */
[----:B------:R4:W-:Y:S01]  /*dd60*/  @!P2 STG.E.U8 desc[UR16][R28.64+0x30], R13 ;  /* 0x0000300d1c00a986 */ /* 0x0009e2000c101110 */
[C---:B------:R-:W-:Y:S02]  /*dd70*/  ISETP.LT.OR P2, PT, R41.reuse, 0x39, !P3 ;  /* 0x000000392900780c */ /* 0x040fe40005f41670 */
[----:B-1----:R-:W-:Y:S01]  /*dd80*/  F2FP.SATFINITE.E4M3.F32.PACK_AB_MERGE_C R9, RZ, R4, RZ ;  /* 0x00000004ff09723e */ /* 0x002fe200048070ff */
[----:B------:R1:W-:Y:S01]  /*dd90*/  @!P6 STG.E.U8 desc[UR16][R30.64+0x38], R11 ;  /* 0x0000380b1e00e986 */ /* 0x0003e2000c101110 */
[C---:B------:R-:W-:Y:S02]  /*dda0*/  ISETP.LT.OR P6, PT, R41.reuse, 0x3a, !P3 ;  /* 0x0000003a2900780c */ /* 0x040fe40005fc1670 */
[----:B0-----:R-:W-:Y:S01]  /*ddb0*/  F2FP.SATFINITE.E4M3.F32.PACK_AB_MERGE_C R7, RZ, R2, RZ ;  /* 0x00000002ff07723e */ /* 0x001fe200048070ff */
[----:B---3--:R-:W-:Y:S02]  /*ddc0*/  FMUL R2, R224, UR20 ;  /* 0x00000014e0027c20 */ /* 0x008fe40008400000 */
[----:B------:R0:W-:Y:S01]  /*ddd0*/  @!P5 STG.E.U8 desc[UR16][R30.64+0x39], R5 ;  /* 0x000039051e00d986 */ /* 0x0001e2000c101110 */
[----:B------:R-:W-:-:S02]  /*dde0*/  ISETP.LT.OR P5, PT, R41, 0x42, !P1 ;  /* 0x000000422900780c */ /* 0x000fc40004fa1670 */
[----:B----4-:R-:W-:Y:S01]  /*ddf0*/  F2FP.SATFINITE.E4M3.F32.PACK_AB_MERGE_C R13, RZ, R3, RZ ;  /* 0x00000003ff0d723e */ /* 0x010fe200048070ff */
[----:B------:R-:W-:Y:S01]  /*de00*/  FMUL R3, R223, UR20 ;  /* 0x00000014df037c20 */ /* 0x000fe20008400000 */
[----:B------:R3:W-:Y:S01]  /*de10*/  @!P2 STG.E.U8 desc[UR16][R28.64+0x38], R9 ;  /* 0x000038091c00a986 */ /* 0x0007e2000c101110 */
[----:B-1----:R-:W-:Y:S01]  /*de20*/  F2FP.SATFINITE.E4M3.F32.PACK_AB_MERGE_C R11, RZ, R0, RZ ;  /* 0x00000000ff0b723e */ /* 0x002fe200048070ff */
[----:B--2---:R-:W-:Y:S01]  /*de30*/  FMUL R0, R220, UR20 ;  /* 0x00000014dc007c20 */ /* 0x004fe20008400000 */
[----:B------:R-:W-:Y:S01]  /*de40*/  ISETP.LT.OR P2, PT, R41, 0x41, !P1 ;  /* 0x000000412900780c */ /* 0x000fe20004f41670 */
[----:B------:R-:W2:Y:S04]  /*de50*/  LDL.LU R223, [R1+0x1c] ;  /* 0x00001c0001df7983 */ /* 0x000ea80000300800 */
[----:B------:R-:W4:Y:S01]  /*de60*/  LDL.LU R221, [R1+0x20] ;  /* 0x0000200001dd7983 */ /* 0x000f220000300800 */
[----:B0-----:R-:W-:-:S03]  /*de70*/  F2FP.SATFINITE.E4M3.F32.PACK_AB_MERGE_C R5, RZ, R3, RZ ;  /* 0x00000003ff05723e */ /* 0x001fc600048070ff */
[----:B------:R-:W4:Y:S01]  /*de80*/  LDL.LU R224, [R1+0x24] ;  /* 0x0000240001e07983 */ /* 0x000f220000300800 */
[----:B------:R-:W-:Y:S01]  /*de90*/  FMUL R3, R226, UR20 ;  /* 0x00000014e2037c20 */ /* 0x000fe20008400000 */
[----:B---3--:R-:W-:Y:S01]  /*dea0*/  F2FP.SATFINITE.E4M3.F32.PACK_AB_MERGE_C R9, RZ, R0, RZ ;  /* 0x00000000ff09723e */ /* 0x008fe200048070ff */
[----:B------:R-:W-:Y:S01]  /*deb0*/  FMUL R0, R225, UR20 ;  /* 0x00000014e1007c20 */ /* 0x000fe20008400000 */
[----:B------:R0:W-:Y:S01]  /*dec0*/  @!P6 STG.E.U8 desc[UR16][R28.64+0x39], R13 ;  /* 0x0000390d1c00e986 */ /* 0x0001e2000c101110 */
[----:B------:R-:W-:-:S03]  /*ded0*/  ISETP.LT.OR P6, PT, R41, 0x41, !P3 ;  /* 0x000000412900780c */ /* 0x000fc60005fc1670 */
[----:B------:R-:W3:Y:S04]  /*dee0*/  LDL.LU R226, [R1+0x28] ;  /* 0x0000280001e27983 */ /* 0x000ee80000300800 */
[----:B------:R-:W3:Y:S01]  /*def0*/  LDL.LU R225, [R1+0x2c] ;  /* 0x00002c0001e17983 */ /* 0x000ee20000300800 */
[----:B0-----:R-:W-:Y:S01]  /*df00*/  F2FP.SATFINITE.E4M3.F32.PACK_AB_MERGE_C R13, RZ, R2, RZ ;  /* 0x00000002ff0d723e */ /* 0x001fe200048070ff */
[----:B------:R-:W-:Y:S02]  /*df10*/  FMUL R2, R227, UR20 ;  /* 0x00000014e3027c20 */ /* 0x000fe40008400000 */
[----:B------:R-:W3:Y:S04]  /*df20*/  LDL.LU R227, [R1+0x30] ;  /* 0x0000300001e37983 */ /* 0x000ee80000300800 */
[----:B------:R-:W-:Y:S01]  /*df30*/  @!P5 STG.E.U8 desc[UR16][R30.64+0x41], R11 ;  /* 0x0000410b1e00d986 */ /* 0x000fe2000c101110 */
[----:B------:R-:W-:-:S03]  /*df40*/  ISETP.LT.OR P5, PT, R41, 0x42, !P3 ;  /* 0x000000422900780c */ /* 0x000fc60005fa1670 */
[----:B------:R0:W-:Y:S01]  /*df50*/  @!P2 STG.E.U8 desc[UR16][R30.64+0x40], R7 ;  /* 0x000040071e00a986 */ /* 0x0001e2000c101110 */
[----:B------:R-:W-:-:S03]  /*df60*/  ISETP.LT.OR P2, PT, R41, 0x49, !P1 ;  /* 0x000000492900780c */ /* 0x000fc60004f41670 */
[----:B------:R1:W-:Y:S01]  /*df70*/  @!P6 STG.E.U8 desc[UR16][R28.64+0x40], R5 ;  /* 0x000040051c00e986 */ /* 0x0003e2000c101110 */
[----:B------:R-:W-:-:S03]  /*df80*/  ISETP.LT.OR P6, PT, R41, 0x4a, !P1 ;  /* 0x0000004a2900780c */ /* 0x000fc60004fc1670 */
[----:B------:R-:W3:Y:S04]  /*df90*/  LDL.LU R220, [R1+0x34] ;  /* 0x0000340001dc7983 */ /* 0x000ee80000300800 */
[----:B------:R1:W-:Y:S01]  /*dfa0*/  @!P5 STG.E.U8 desc[UR16][R28.64+0x41], R9 ;  /* 0x000041091c00d986 */ /* 0x0003e2000c101110 */
[----:B0-----:R-:W-:Y:S01]  /*dfb0*/  F2FP.SATFINITE.E4M3.F32.PACK_AB_MERGE_C R7, RZ, R3, RZ ;  /* 0x00000003ff07723e */ /* 0x001fe200048070ff */
[----:B------:R-:W-:Y:S02]  /*dfc0*/  FMUL R3, R222, UR20 ;  /* 0x00000014de037c20 */ /* 0x000fe40008400000 */
[----:B------:R-:W-:Y:S01]  /*dfd0*/  @!P2 STG.E.U8 desc[UR16][R30.64+0x48], R13 ;  /* 0x0000480d1e00a986 */ /* 0x000fe2000c101110 */
[----:B------:R-:W-:-:S03]  /*dfe0*/  ISETP.LT.OR P2, PT, R41, 0x49, !P3 ;  /* 0x000000492900780c */ /* 0x000fc60005f41670 */
[----:B------:R-:W3:Y:S01]  /*dff0*/  LDL.LU R222, [R1+0x38] ;  /* 0x0000380001de7983 */ /* 0x000ee20000300800 */
[----:B-1----:R-:W-:Y:S02]  /*e000*/  F2FP.SATFINITE.E4M3.F32.PACK_AB_MERGE_C R5, RZ, R0, RZ ;  /* 0x00000000ff05723e */ /* 0x002fe400048070ff */
[----:B------:R-:W-:Y:S02]  /*e010*/  F2FP.SATFINITE.E4M3.F32.PACK_AB_MERGE_C R11, RZ, R2, RZ ;  /* 0x00000002ff0b723e */ /* 0x000fe400048070ff */
[----:B------:R-:W-:Y:S01]  /*e020*/  F2FP.SATFINITE.E4M3.F32.PACK_AB_MERGE_C R9, RZ, R3, RZ ;  /* 0x00000003ff09723e */ /* 0x000fe200048070ff */
[----:B------:R0:W-:Y:S04]  /*e030*/  @!P6 STG.E.U8 desc[UR16][R30.64+0x49], R7 ;  /* 0x000049071e00e986 */ /* 0x0001e8000c101110 */
[----:B------:R1:W-:Y:S01]  /*e040*/  @!P2 STG.E.U8 desc[UR16][R28.64+0x48], R5 ;  /* 0x000048051c00a986 */ /* 0x0003e2000c101110 */
[----:B--2---:R-:W-:-:S03]  /*e050*/  FMUL R0, R223, UR20 ;  /* 0x00000014df007c20 */ /* 0x004fc60008400000 */
[----:B------:R-:W2:Y:S01]  /*e060*/  LDL.LU R223, [R1+0x3c] ;  /* 0x00003c0001df7983 */ /* 0x000ea20000300800 */
[----:B----4-:R-:W-:Y:S01]  /*e070*/  FMUL R2, R221, UR20 ;  /* 0x00000014dd027c20 */ /* 0x010fe20008400000 */
[----:B0-----:R-:W-:Y:S01]  /*e080*/  F2FP.SATFINITE.E4M3.F32.PACK_AB_MERGE_C R7, RZ, R0, RZ ;  /* 0x00000000ff07723e */ /* 0x001fe200048070ff */
[----:B------:R-:W-:Y:S02]  /*e090*/  FMUL R3, R224, UR20 ;  /* 0x00000014e0037c20 */ /* 0x000fe40008400000 */
[----:B------:R-:W4:Y:S01]  /*e0a0*/  LDL.LU R224, [R1+0x40] ;  /* 0x0000400001e07983 */ /* 0x000f220000300800 */
[----:B------:R-:W-:Y:S02]  /*e0b0*/  F2FP.SATFINITE.E4M3.F32.PACK_AB_MERGE_C R13, RZ, R2, RZ ;  /* 0x00000002ff0d723e */ /* 0x000fe400048070ff */
[----:B-1----:R-:W-:Y:S01]  /*e0c0*/  F2FP.SATFINITE.E4M3.F32.PACK_AB_MERGE_C R5, RZ, R3, RZ ;  /* 0x00000003ff05723e */ /* 0x002fe200048070ff */
[----:B---3--:R-:W-:Y:S02]  /*e0d0*/  FMUL R0, R226, UR20 ;  /* 0x00000014e2007c20 */ /* 0x008fe40008400000 */
[----:B------:R-:W3:Y:S01]  /*e0e0*/  LDL.LU R226, [R1+0x44] ;  /* 0x0000440001e27983 */ /* 0x000ee20000300800 */
[----:B------:R-:W-:-:S03]  /*e0f0*/  FMUL R2, R225, UR20 ;  /* 0x00000014e1027c20 */ /* 0x000fc60008400000 */
[----:B------:R-:W3:Y:S01]  /*e100*/  LDL.LU R225, [R1+0x48] ;  /* 0x0000480001e17983 */ /* 0x000ee20000300800 */
[----:B------:R-:W-:-:S03]  /*e110*/  FMUL R3, R227, UR20 ;  /* 0x00000014e3037c20 */ /* 0x000fc60008400000 */
[----:B------:R-:W3:Y:S01]  /*e120*/  LDL.LU R227, [R1+0x4c] ;  /* 0x00004c0001e37983 */ /* 0x000ee20000300800 */
[C---:B------:R-:W-:Y:S02]  /*e130*/  ISETP.LT.OR P5, PT, R41.reuse, 0x4a, !P3 ;  /* 0x0000004a2900780c */ /* 0x040fe40005fa1670 */
[C---:B------:R-:W-:Y:S01]  /*e140*/  ISETP.LT.OR P6, PT, R41.reuse, 0x51, !P1 ;  /* 0x000000512900780c */ /* 0x040fe20004fc1670 */
[----:B------:R-:W3:Y:S01]  /*e150*/  LDL.LU R219, [R1+0x50] ;  /* 0x0000500001db7983 */ /* 0x000ee20000300800 */
[----:B------:R-:W-:-:S03]  /*e160*/  ISETP.LT.OR P2, PT, R41, 0x51, !P3 ;  /* 0x000000512900780c */ /* 0x000fc60005f41670 */
[----:B------:R-:W3:Y:S04]  /*e170*/  LDL.LU R218, [R1+0x54] ;  /* 0x0000540001da7983 */ /* 0x000ee80000300800 */
[----:B------:R-:W3:Y:S04]  /*e180*/  LDL.LU R221, [R1+0x58] ;  /* 0x0000580001dd7983 */ /* 0x000ee80000300800 */
[----:B------:R0:W-:Y:S01]  /*e190*/  @!P5 STG.E.U8 desc[UR16][R28.64+0x49], R11 ;  /* 0x0000490b1c00d986 */ /* 0x0001e2000c101110 */
[----:B------:R-:W-:-:S03]  /*e1a0*/  ISETP.LT.OR P5, PT, R41, 0x52, !P1 ;  /* 0x000000522900780c */ /* 0x000fc60004fa1670 */
[----:B------:R1:W-:Y:S01]  /*e1b0*/  @!P6 STG.E.U8 desc[UR16][R30.64+0x50], R9 ;  /* 0x000050091e00e986 */ /* 0x0003e2000c101110 */
[----:B------:R-:W-:Y:S02]  /*e1c0*/  ISETP.LT.OR P6, PT, R41, 0x52, !P3 ;  /* 0x000000522900780c */ /* 0x000fe40005fc1670 */
[----:B0-----:R-:W-:-:S07]  /*e1d0*/  F2FP.SATFINITE.E4M3.F32.PACK_AB_MERGE_C R11, RZ, R2, RZ ;  /* 0x00000002ff0b723e */ /* 0x001fce00048070ff */
[----:B------:R0:W-:Y:S01]  /*e1e0*/  @!P5 STG.E.U8 desc[UR16][R30.64+0x51], R7 ;  /* 0x000051071e00d986 */ /* 0x0001e2000c101110 */
[C---:B------:R-:W-:Y:S02]  /*e1f0*/  ISETP.LT.OR P5, PT, R41.reuse, 0x5a, !P1 ;  /* 0x0000005a2900780c */ /* 0x040fe40004fa1670 */
[----:B-1----:R-:W-:Y:S01]  /*e200*/  F2FP.SATFINITE.E4M3.F32.PACK_AB_MERGE_C R9, RZ, R0, RZ ;  /* 0x00000000ff09723e */ /* 0x002fe200048070ff */
[----:B------:R-:W-:Y:S01]  /*e210*/  @!P2 STG.E.U8 desc[UR16][R28.64+0x50], R13 ;  /* 0x0000500d1c00a986 */ /* 0x000fe2000c101110 */
[C---:B------:R-:W-:Y:S01]  /*e220*/  ISETP.LT.OR P2, PT, R41.reuse, 0x59, !P1 ;  /* 0x000000592900780c */ /* 0x040fe20004f41670 */
[----:B------:R-:W-:Y:S01]  /*e230*/  FMUL R0, R220, UR20 ;  /* 0x00000014dc007c20 */ /* 0x000fe20008400000 */
[----:B------:R-:W-:Y:S01]  /*e240*/  FMUL R2, R222, UR20 ;  /* 0x00000014de027c20 */ /* 0x000fe20008400000 */
[----:B------:R1:W-:Y:S01]  /*e250*/  @!P6 STG.E.U8 desc[UR16][R28.64+0x51], R5 ;  /* 0x000051051c00e986 */ /* 0x0003e2000c101110 */
[----:B------:R-:W-:-:S03]  /*e260*/  ISETP.LT.OR P6, PT, R41, 0x59, !P3 ;  /* 0x000000592900780c */ /* 0x000fc60005fc1670 */
[----:B------:R-:W3:Y:S04]  /*e270*/  LDL.LU R220, [R1+0x5c] ;  /* 0x00005c0001dc7983 */ /* 0x000ee80000300800 */
[----:B------:R-:W3:Y:S01]  /*e280*/  LDL.LU R222, [R1+0x60] ;  /* 0x0000600001de7983 */ /* 0x000ee20000300800 */
[----:B0-----:R-:W-:Y:S02]  /*e290*/  F2FP.SATFINITE.E4M3.F32.PACK_AB_MERGE_C R7, RZ, R3, RZ ;  /* 0x00000003ff07723e */ /* 0x001fe400048070ff */
[----:B-1----:R-:W-:Y:S01]  /*e2a0*/  F2FP.SATFINITE.E4M3.F32.PACK_AB_MERGE_C R5, RZ, R0, RZ ;  /* 0x00000000ff05723e */ /* 0x002fe200048070ff */
[----:B------:R0:W-:Y:S01]  /*e2b0*/  @!P2 STG.E.U8 desc[UR16][R30.64+0x58], R9 ;  /* 0x000058091e00a986 */ /* 0x0001e2000c101110 */
[----:B------:R-:W-:-:S03]  /*e2c0*/  F2FP.SATFINITE.E4M3.F32.PACK_AB_MERGE_C R13, RZ, R2, RZ ;  /* 0x00000002ff0d723e */ /* 0x000fc600048070ff */
[----:B------:R-:W-:Y:S04]  /*e2d0*/  @!P5 STG.E.U8 desc[UR16][R30.64+0x59], R11 ;  /* 0x0000590b1e00d986 */ /* 0x000fe8000c101110 */
[----:B------:R1:W-:Y:S01]  /*e2e0*/  @!P6 STG.E.U8 desc[UR16][R28.64+0x58], R7 ;  /* 0x000058071c00e986 */ /* 0x0003e2000c101110 */
[----:B--2---:R-:W-:-:S03]  /*e2f0*/  FMUL R3, R223, UR20 ;  /* 0x00000014df037c20 */ /* 0x004fc60008400000 */
[----:B------:R-:W2:Y:S01]  /*e300*/  LDL.LU R223, [R1+0x64] ;  /* 0x0000640001df7983 */ /* 0x000ea20000300800 */
[----:B----4-:R-:W-:Y:S01]  /*e310*/  FMUL R0, R224, UR20 ;  /* 0x00000014e0007c20 */ /* 0x010fe20008400000 */
[----:B0-----:R-:W-:Y:S02]  /*e320*/  F2FP.SATFINITE.E4M3.F32.PACK_AB_MERGE_C R9, RZ, R3, RZ ;  /* 0x00000003ff09723e */ /* 0x001fe400048070ff */
[----:B------:R-:W4:Y:S02]  /*e330*/  LDL.LU R224, [R1+0x68] ;  /* 0x0000680001e07983 */ /* 0x000f240000300800 */
        /* <DEDUP_REMOVED lines=8> */
[C---:B------:R-:W-:Y:S02]  /*e3c0*/  ISETP.LT.OR P2, PT, R41.reuse, 0x61, !P1 ;  /* 0x000000612900780c */ /* 0x040fe40004f41670 */
[----:B------:R-:W-:-:S09]  /*e3d0*/  ISETP.LT.OR P6, PT, R41, 0x62, !P1 ;  /* 0x000000622900780c */ /* 0x000fd20004fc1670 */
[----:B------:R0:W-:Y:S01]  /*e3e0*/  @!P5 STG.E.U8 desc[UR16][R28.64+0x59], R5 ;  /* 0x000059051c00d986 */ /* 0x0001e2000c101110 */
[----:B------:R-:W-:-:S03]  /*e3f0*/  ISETP.LT.OR P5, PT, R41, 0x62, !P3 ;  /* 0x000000622900780c */ /* 0x000fc60005fa1670 */
[----:B------:R-:W-:Y:S01]  /*e400*/  @!P2 STG.E.U8 desc[UR16][R30.64+0x60], R13 ;  /* 0x0000600d1e00a986 */ /* 0x000fe2000c101110 */
[----:B------:R-:W-:-:S03]  /*e410*/  ISETP.LT.OR P2, PT, R41, 0x61, !P3 ;  /* 0x000000612900780c */ /* 0x000fc60005f41670 */
[----:B------:R1:W-:Y:S01]  /*e420*/  @!P6 STG.E.U8 desc[UR16][R30.64+0x61], R9 ;  /* 0x000061091e00e986 */ /* 0x0003e2000c101110 */
[----:B------:R-:W-:Y:S02]  /*e430*/  ISETP.LT.OR P6, PT, R41, 0x69, !P1 ;  /* 0x000000692900780c */ /* 0x000fe40004fc1670 */
[----:B------:R-:W-:Y:S02]  /*e440*/  F2FP.SATFINITE.E4M3.F32.PACK_AB_MERGE_C R11, RZ, R2, RZ ;  /* 0x00000002ff0b723e */ /* 0x000fe400048070ff */
[----:B0-----:R-:W-:-:S03]  /*e450*/  F2FP.SATFINITE.E4M3.F32.PACK_AB_MERGE_C R5, RZ, R3, RZ ;  /* 0x00000003ff05723e */ /* 0x001fc600048070ff */
[----:B------:R-:W-:Y:S01]  /*e460*/  @!P5 STG.E.U8 desc[UR16][R28.64+0x61], R11 ;  /* 0x0000610b1c00d986 */ /* 0x000fe2000c101110 */
[----:B------:R-:W-:-:S03]  /*e470*/  ISETP.LT.OR P5, PT, R41, 0x6a, !P1 ;  /* 0x0000006a2900780c */ /* 0x000fc60004fa1670 */
[----:B------:R0:W-:Y:S01]  /*e480*/  @!P2 STG.E.U8 desc[UR16][R28.64+0x60], R7 ;  /* 0x000060071c00a986 */ /* 0x0001e2000c101110 */
[----:B------:R-:W-:-:S03]  /*e490*/  ISETP.LT.OR P2, PT, R41, 0x69, !P3 ;  /* 0x000000692900780c */ /* 0x000fc60005f41670 */
[----:B------:R0:W-:Y:S01]  /*e4a0*/  @!P6 STG.E.U8 desc[UR16][R30.64+0x68], R5 ;  /* 0x000068051e00e986 */ /* 0x0001e2000c101110 */
[----:B------:R-:W-:Y:S01]  /*e4b0*/  ISETP.LT.OR P6, PT, R41, 0x6a, !P3 ;  /* 0x0000006a2900780c */ /* 0x000fe20005fc1670 */
[----:B------:R-:W-:Y:S01]  /*e4c0*/  FMUL R2, R219, UR20 ;  /* 0x00000014db027c20 */ /* 0x000fe20008400000 */
[----:B------:R-:W-:Y:S01]  /*e4d0*/  FMUL R3, R218, UR20 ;  /* 0x00000014da037c20 */ /* 0x000fe20008400000 */
[----:B-1----:R-:W-:-:S03]  /*e4e0*/  F2FP.SATFINITE.E4M3.F32.PACK_AB_MERGE_C R9, RZ, R0, RZ ;  /* 0x00000000ff09723e */ /* 0x002fc600048070ff */
[----:B------:R-:W-:Y:S02]  /*e4f0*/  F2FP.SATFINITE.E4M3.F32.PACK_AB_MERGE_C R13, RZ, R2, RZ ;  /* 0x00000002ff0d723e */ /* 0x000fe400048070ff */
[----:B0-----:R-:W-:Y:S01]  /*e500*/  F2FP.SATFINITE.E4M3.F32.PACK_AB_MERGE_C R7, RZ, R3, RZ ;  /* 0x00000003ff07723e */ /* 0x001fe200048070ff */
[----:B------:R0:W-:Y:S01]  /*e510*/  @!P5 STG.E.U8 desc[UR16][R30.64+0x69], R9 ;  /* 0x000069091e00d986 */ /* 0x0001e2000c101110 */
[----:B------:R-:W-:-:S03]  /*e520*/  ISETP.LT.OR P5, PT, R41, 0x71, !P3 ;  /* 0x000000712900780c */ /* 0x000fc60005fa1670 */
[----:B------:R-:W-:Y:S01]  /*e530*/  @!P2 STG.E.U8 desc[UR16][R28.64+0x68], R13 ;  /* 0x0000680d1c00a986 */ /* 0x000fe2000c101110 */
[----:B------:R-:W-:-:S03]  /*e540*/  ISETP.LT.OR P2, PT, R41, 0x71, !P1 ;  /* 0x000000712900780c */ /* 0x000fc60004f41670 */
[----:B------:R1:W-:Y:S01]  /*e550*/  @!P6 STG.E.U8 desc[UR16][R28.64+0x69], R7 ;  /* 0x000069071c00e986 */ /* 0x0003e2000c101110 */
[----:B------:R-:W-:Y:S01]  /*e560*/  ISETP.LT.OR P6, PT, R41, 0x72, !P1 ;  /* 0x000000722900780c */ /* 0x000fe20004fc1670 */
[----:B------:R-:W-:Y:S01]  /*e570*/  FMUL R0, R221, UR20 ;  /* 0x00000014dd007c20 */ /* 0x000fe20008400000 */
[----:B------:R-:W-:Y:S01]  /*e580*/  FMUL R2, R220, UR20 ;  /* 0x00000014dc027c20 */ /* 0x000fe20008400000 */
[----:B------:R-:W-:-:S03]  /*e590*/  FMUL R3, R222, UR20 ;  /* 0x00000014de037c20 */ /* 0x000fc60008400000 */
[----:B------:R-:W-:Y:S02]  /*e5a0*/  F2FP.SATFINITE.E4M3.F32.PACK_AB_MERGE_C R5, RZ, R0, RZ ;  /* 0x00000000ff05723e */ /* 0x000fe400048070ff */
[----:B------:R-:W-:Y:S02]  /*e5b0*/  F2FP.SATFINITE.E4M3.F32.PACK_AB_MERGE_C R11, RZ, R2, RZ ;  /* 0x00000002ff0b723e */ /* 0x000fe400048070ff */
[----:B0-----:R-:W-:Y:S01]  /*e5c0*/  F2FP.SATFINITE.E4M3.F32.PACK_AB_MERGE_C R9, RZ, R3, RZ ;  /* 0x00000003ff09723e */ /* 0x001fe200048070ff */
[----:B------:R-:W-:Y:S01]  /*e5d0*/  @!P2 STG.E.U8 desc[UR16][R30.64+0x70], R5 ;  /* 0x000070051e00a986 */ /* 0x000fe2000c101110 */
[----:B------:R-:W-:-:S03]  /*e5e0*/  ISETP.LT.OR P2, PT, R41, 0x79, !P1 ;  /* 0x000000792900780c */ /* 0x000fc60004f41670 */
[----:B------:R0:W-:Y:S01]  /*e5f0*/  @!P6 STG.E.U8 desc[UR16][R30.64+0x71], R11 ;  /* 0x0000710b1e00e986 */ /* 0x0001e2000c101110 */
[C---:B------:R-:W-:Y:S02]  /*e600*/  ISETP.LT.OR P6, PT, R41.reuse, 0x72, !P3 ;  /* 0x000000722900780c */ /* 0x040fe40005fc1670 */
[C---:B------:R-:W-:Y:S01]  /*e610*/  ISETP.LT.OR P1, PT, R41.reuse, 0x7a, !P1 ;  /* 0x0000007a2900780c */ /* 0x040fe20004f21670 */
[----:B------:R0:W-:Y:S01]  /*e620*/  @!P5 STG.E.U8 desc[UR16][R28.64+0x70], R9 ;  /* 0x000070091c00d986 */ /* 0x0001e2000c101110 */
[C---:B------:R-:W-:Y:S02]  /*e630*/  ISETP.LT.OR P5, PT, R41.reuse, 0x79, !P3 ;  /* 0x000000792900780c */ /* 0x040fe40005fa1670 */
[----:B------:R-:W-:Y:S01]  /*e640*/  ISETP.LT.OR P3, PT, R41, 0x7a, !P3 ;  /* 0x0000007a2900780c */ /* 0x000fe20005f61670 */
[----:B--2---:R-:W-:Y:S01]  /*e650*/  FMUL R0, R223, UR20 ;  /* 0x00000014df007c20 */ /* 0x004fe20008400000 */
[----:B----4-:R-:W-:-:S04]  /*e660*/  FMUL R2, R224, UR20 ;  /* 0x00000014e0027c20 */ /* 0x010fc80008400000 */
[----:B-1----:R-:W-:Y:S01]  /*e670*/  F2FP.SATFINITE.E4M3.F32.PACK_AB_MERGE_C R7, RZ, R0, RZ ;  /* 0x00000000ff07723e */ /* 0x002fe200048070ff */
[----:B---3--:R-:W-:Y:S01]  /*e680*/  FMUL R3, R226, UR20 ;  /* 0x00000014e2037c20 */ /* 0x008fe20008400000 */
[----:B------:R-:W-:Y:S01]  /*e690*/  FMUL R4, R225, UR20 ;  /* 0x00000014e1047c20 */ /* 0x000fe20008400000 */
[----:B0-----:R-:W-:-:S03]  /*e6a0*/  F2FP.SATFINITE.E4M3.F32.PACK_AB_MERGE_C R11, RZ, R2, RZ ;  /* 0x00000002ff0b723e */ /* 0x001fc600048070ff */
[----:B------:R-:W-:Y:S01]  /*e6b0*/  F2FP.SATFINITE.E4M3.F32.PACK_AB_MERGE_C R3, RZ, R3, RZ ;  /* 0x00000003ff03723e */ /* 0x000fe200048070ff */
[----:B------:R-:W-:Y:S01]  /*e6c0*/  FMUL R5, R227, UR20 ;  /* 0x00000014e3057c20 */ /* 0x000fe20008400000 */
[----:B------:R-:W-:Y:S01]  /*e6d0*/  F2FP.SATFINITE.E4M3.F32.PACK_AB_MERGE_C R9, RZ, R4, RZ ;  /* 0x00000004ff09723e */ /* 0x000fe200048070ff */
[----:B------:R0:W-:Y:S03]  /*e6e0*/  @!P6 STG.E.U8 desc[UR16][R28.64+0x71], R7 ;  /* 0x000071071c00e986 */ /* 0x0001e6000c101110 */
[----:B------:R-:W-:Y:S01]  /*e6f0*/  F2FP.SATFINITE.E4M3.F32.PACK_AB_MERGE_C R5, RZ, R5, RZ ;  /* 0x00000005ff05723e */ /* 0x000fe200048070ff */
[----:B------:R0:W-:Y:S04]  /*e700*/  @!P2 STG.E.U8 desc[UR16][R30.64+0x78], R11 ;  /* 0x0000780b1e00a986 */ /* 0x0001e8000c101110 */
[----:B------:R0:W-:Y:S04]  /*e710*/  @!P1 STG.E.U8 desc[UR16][R30.64+0x79], R3 ;  /* 0x000079031e009986 */ /* 0x0001e8000c101110 */
[----:B------:R0:W-:Y:S04]  /*e720*/  @!P5 STG.E.U8 desc[UR16][R28.64+0x78], R9 ;  /* 0x000078091c00d986 */ /* 0x0001e8000c101110 */
[----:B------:R0:W-:Y:S02]  /*e730*/  @!P3 STG.E.U8 desc[UR16][R28.64+0x79], R5 ;  /* 0x000079051c00b986 */ /* 0x0001e4000c101110 */
.L_x_296:
[----:B------:R-:W-:Y:S05]  /*e740*/  BSYNC B0 ;  /* 0x0000000000007941 */ /* 0x000fea0003800000 */
.L_x_38:
[----:B0-----:R-:W2:Y:S04]  /*e750*/  LDL.LU R3, [R1+0x7c] ;  /* 0x00007c0001037983 */ /* 0x001ea80000300800 */
[----:B-----5:R-:W2:Y:S01]  /*e760*/  LDL.LU R2, [R1+0x80] ;  /* 0x0000800001027983 */ /* 0x020ea20000300800 */
[----:B------:R-:W-:Y:S01]  /*e770*/  ULDC UR6, c[0x0][0xc] ;  /* 0x0000030000067ab9 */ /* 0x000fe20000000800 */
[----:B------:R-:W-:Y:S01]  /*e780*/  ULDC UR7, c[0x0][0x10] ;  /* 0x0000040000077ab9 */ /* 0x000fe20000000800 */
[----:B------:R-:W2:Y:S01]  /*e790*/  LDC R5, c[0x0][0x14] ;  /* 0x00000500ff057b82 */ /* 0x000ea20000000800 */
[----:B------:R-:W-:Y:S01]  /*e7a0*/  UIMAD.WIDE.U32 UR6, UR6, UR7, URZ ;  /* 0x00000007060672a5 */ /* 0x000fe2000f8e003f */
[----:B------:R-:W-:Y:S01]  /*e7b0*/  PRMT R0, RZ, 0x7610, R0 ;  /* 0x00007610ff007816 */ /* 0x000fe20000000000 */
[----:B------:R-:W-:-:S04]  /*e7c0*/  UMOV UR22, 0xffffffff ;  /* 0xffffffff00167882 */ /* 0x000fc80000000000 */
[----:B--2---:R-:W-:-:S04]  /*e7d0*/  IMAD.WIDE.U32 R2, R5, UR6, R2 ;  /* 0x0000000605027c25 */ /* 0x004fc8000f8e0002 */
[----:B------:R-:W-:Y:S01]  /*e7e0*/  IMAD R5, R5, UR7, RZ ;  /* 0x0000000705057c24 */ /* 0x000fe2000f8e02ff */
[----:B------:R-:W-:Y:S01]  /*e7f0*/  ULDC.64 UR6, c[0x0][0x650] ;  /* 0x0001940000067ab9 */ /* 0x000fe20000000a00 */
[----:B------:R-:W-:Y:S01]  /*e800*/  IMAD.MOV.U32 R19, RZ, RZ, R2 ;  /* 0x000000ffff137224 */ /* 0x000fe200078e0002 */
[----:B------:R-:W-:Y:S01]  /*e810*/  ISETP.GE.U32.AND P1, PT, R2, UR6, PT ;  /* 0x0000000602007c0c */ /* 0x000fe2000bf26070 */
[----:B------:R-:W-:Y:S02]  /*e820*/  IMAD.IADD R22, R3, 0x1, R5 ;  /* 0x0000000103167824 */ /* 0x000fe400078e0205 */
[----:B------:R-:W-:-:S03]  /*e830*/  IMAD.MOV.U32 R2, RZ, RZ, -0x1 ;  /* 0xffffffffff027424 */ /* 0x000fc600078e00ff */
[----:B------:R0:W-:Y:S01]  /*e840*/  STL [R1+0x7c], R22 ;  /* 0x00007c1601007387 */ /* 0x0001e20000100800 */
[----:B------:R-:W-:-:S03]  /*e850*/  ISETP.GE.U32.AND.EX P1, PT, R22, UR7, PT, P1 ;  /* 0x0000000716007c0c */ /* 0x000fc6000bf26110 */
[----:B------:R0:W-:Y:S04]  /*e860*/  STL [R1+0x80], R19 ;  /* 0x0000801301007387 */ /* 0x0001e80000100800 */
[----:B------:R0:W-:Y:S06]  /*e870*/  STL [R1+0x84], R2 ;  /* 0x0000840201007387 */ /* 0x0001ec0000100800 */
[----:B------:R-:W-:Y:S05]  /*e880*/  @P1 BRA `(.L_x_297) ;  /* 0x00000004006c1947 */ /* 0x000fea0003800000 */
[----:B------:R-:W2:Y:S01]  /*e890*/  S2R R14, SR_CTAID.X ;  /* 0x00000000000e7919 */ /* 0x000ea20000002500 */
[----:B------:R-:W5:Y:S01]  /*e8a0*/  LDC.64 R8, c[0x0][0x628] ;  /* 0x00018a00ff087b82 */ /* 0x000f620000000a00 */
[----:B------:R-:W-:Y:S01]  /*e8b0*/  ULDC UR6, c[0x0][0x150] ;  /* 0x0000540000067ab9 */ /* 0x000fe20000000800 */
[----:B------:R-:W-:Y:S01]  /*e8c0*/  IMAD.MOV.U32 R6, RZ, RZ, R19 ;  /* 0x000000ffff067224 */ /* 0x000fe200078e0013 */
[----:B------:R-:W0:Y:S01]  /*e8d0*/  S2R R16, SR_CTAID.Y ;  /* 0x0000000000107919 */ /* 0x000e220000002600 */
[----:B------:R-:W-:-:S04]  /*e8e0*/  IMAD.MOV.U32 R7, RZ, RZ, R22 ;  /* 0x000000ffff077224 */ /* 0x000fc800078e0016 */
[----:B------:R-:W0:Y:S08]  /*e8f0*/  LDC R17, c[0x0][0x144] ;  /* 0x00005100ff117b82 */ /* 0x000e300000000800 */
[----:B------:R-:W0:Y:S08]  /*e900*/  LDC R10, c[0x0][0x630] ;  /* 0x00018c00ff0a7b82 */ /* 0x000e300000000800 */
[----:B------:R-:W0:Y:S01]  /*e910*/  LDC.64 R12, c[0x0][0x620] ;  /* 0x00018800ff0c7b82 */ /* 0x000e220000000a00 */
[----:B-----5:R-:W-:-:S04]  /*e920*/  ISETP.NE.U32.AND P1, PT, R8, RZ, PT ;  /* 0x000000ff0800720c */ /* 0x020fc80003f25070 */
[----:B------:R-:W-:Y:S02]  /*e930*/  ISETP.NE.AND.EX P1, PT, R9, RZ, PT, P1 ;  /* 0x000000ff0900720c */ /* 0x000fe40003f25310 */
[----:B--2---:R-:W-:-:S05]  /*e940*/  I2FP.F32.U32 R0, R14 ;  /* 0x0000000e00007245 */ /* 0x004fca0000201000 */
[----:B------:R-:W-:-:S04]  /*e950*/  FMUL R0, R0, UR6 ;  /* 0x0000000600007c20 */ /* 0x000fc80008400000 */
[----:B------:R2:W0:Y:S02]  /*e960*/  F2I.U32.TRUNC.NTZ R15, R0 ;  /* 0x00000000000f7305 */ /* 0x000424000020f000 */
[----:B------:R-:W-:Y:S05]  /*e970*/  @!P1 BRA `(.L_x_298) ;  /* 0x0000000000289947 */ /* 0x000fea0003800000 */
[----:B--2---:R-:W2:Y:S02]  /*e980*/  LDC R0, c[0x0][0x634] ;  /* 0x00018d00ff007b82 */ /* 0x004ea40000000800 */
[----:B--2---:R-:W-:-:S05]  /*e990*/  IADD3 R7, P1, R19, R0, RZ ;  /* 0x0000000013077210 */ /* 0x004fca0007f3e0ff */
[----:B------:R-:W-:-:S04]  /*e9a0*/  IMAD.X R11, RZ, RZ, R22, P1 ;  /* 0x000000ffff0b7224 */ /* 0x000fc800008e0616 */
[----:B0-----:R-:W-:-:S04]  /*e9b0*/  IMAD.WIDE.U32 R2, R11, R8, RZ ;  /* 0x000000080b027225 */ /* 0x001fc800078e00ff */
[----:B------:R-:W-:-:S04]  /*e9c0*/  IMAD.WIDE.U32 R4, P1, R7, R9, R2 ;  /* 0x0000000907047225 */ /* 0x000fc80007820002 */
[----:B------:R-:W-:-:S04]  /*e9d0*/  IMAD.WIDE.U32 R2, R7, R8, RZ ;  /* 0x0000000807027225 */ /* 0x000fc800078e00ff */
[----:B------:R-:W-:Y:S01]  /*e9e0*/  IMAD.X R7, RZ, RZ, RZ, P1 ;  /* 0x000000ffff077224 */ /* 0x000fe200008e06ff */
[----:B------:R-:W-:Y:S01]  /*e9f0*/  IADD3 RZ, P1, R3, R4, RZ ;  /* 0x0000000403ff7210 */ /* 0x000fe20007f3e0ff */
[----:B------:R-:W-:-:S04]  /*ea00*/  IMAD.MOV.U32 R6, RZ, RZ, R5 ;  /* 0x000000ffff067224 */ /* 0x000fc800078e0005 */
[----:B------:R-:W-:-:S08]  /*ea10*/  IMAD.WIDE.U32.X R6, R11, R9, R6, P1 ;  /* 0x000000090b067225 */ /* 0x000fd000008e0406 */
.L_x_298:
[-CC-:B01----:R-:W-:Y:S01]  /*ea20*/  SHF.R.U64 R24, R6, R10.reuse, R7.reuse ;  /* 0x0000000a06187219 */ /* 0x183fe20000001207 */
[----:B------:R-:W0:Y:S01]  /*ea30*/  LDC.64 R20, c[0x0][0x640] ;  /* 0x00019000ff147b82 */ /* 0x000e220000000a00 */
[----:B--2---:R-:W-:Y:S01]  /*ea40*/  SHF.R.U32.HI R0, RZ, R10, R7 ;  /* 0x0000000aff007219 */ /* 0x004fe20000011607 */
[----:B------:R-:W-:Y:S01]  /*ea50*/  IMAD.MOV.U32 R2, RZ, RZ, R19 ;  /* 0x000000ffff027224 */ /* 0x000fe200078e0013 */
[----:B------:R-:W-:Y:S01]  /*ea60*/  IADD3 R5, P1, RZ, -R24, RZ ;  /* 0x80000018ff057210 */ /* 0x000fe20007f3e0ff */
[----:B------:R-:W-:Y:S01]  /*ea70*/  IMAD.MOV R15, RZ, RZ, -R15 ;  /* 0x000000ffff0f7224 */ /* 0x000fe200078e0a0f */
[----:B------:R-:W-:Y:S01]  /*ea80*/  ULDC UR6, c[0x0][0x154] ;  /* 0x0000550000067ab9 */ /* 0x000fe20000000800 */
[----:B------:R-:W-:Y:S02]  /*ea90*/  IMAD.MOV.U32 R7, RZ, RZ, 0x1 ;  /* 0x00000001ff077424 */ /* 0x000fe400078e00ff */
[----:B------:R-:W1:Y:S01]  /*eaa0*/  LDC R4, c[0x0][0x618] ;  /* 0x00018600ff047b82 */ /* 0x000e620000000800 */
[----:B------:R-:W-:-:S02]  /*eab0*/  IMAD.X R3, RZ, RZ, ~R0, P1 ;  /* 0x000000ffff037224 */ /* 0x000fc400008e0e00 */
[----:B------:R-:W-:Y:S02]  /*eac0*/  IMAD R15, R17, R15, R14 ;  /* 0x0000000f110f7224 */ /* 0x000fe400078e020e */
[-C--:B------:R-:W-:Y:S02]  /*ead0*/  IMAD R0, R3, R12.reuse, RZ ;  /* 0x0000000c03007224 */ /* 0x080fe400078e02ff */
[----:B------:R-:W-:Y:S01]  /*eae0*/  IMAD.MOV.U32 R3, RZ, RZ, R22 ;  /* 0x000000ffff037224 */ /* 0x000fe200078e0016 */
[----:B------:R-:W2:Y:S01]  /*eaf0*/  LDC R6, c[0x0][0x608] ;  /* 0x00018200ff067b82 */ /* 0x000ea20000000800 */
[----:B------:R-:W-:-:S04]  /*eb00*/  IMAD.WIDE.U32 R2, R5, R12, R2 ;  /* 0x0000000c05027225 */ /* 0x000fc800078e0002 */
[----:B------:R-:W-:-:S03]  /*eb10*/  IMAD R5, R5, R13, R0 ;  /* 0x0000000d05057224 */ /* 0x000fc600078e0200 */
[----:B------:R-:W5:Y:S01]  /*eb20*/  LDC R18, c[0x0][0x658] ;  /* 0x00019600ff127b82 */ /* 0x000f620000000800 */
[----:B------:R-:W-:Y:S01]  /*eb30*/  I2FP.F32.U32 R0, R16 ;  /* 0x0000001000007245 */ /* 0x000fe20000201000 */
[----:B------:R-:W-:Y:S01]  /*eb40*/  IMAD.IADD R3, R3, 0x1, R5 ;  /* 0x0000000103037824 */ /* 0x000fe200078e0205 */
[----:B0-----:R-:W-:Y:S01]  /*eb50*/  ISETP.NE.U32.AND P1, PT, R20, RZ, PT ;  /* 0x000000ff1400720c */ /* 0x001fe20003f25070 */
[----:B------:R-:W-:Y:S02]  /*eb60*/  IMAD.MOV.U32 R5, RZ, RZ, -0x1 ;  /* 0xffffffffff057424 */ /* 0x000fe400078e00ff */
[----:B------:R-:W-:Y:S02]  /*eb70*/  FMUL R0, R0, UR6 ;  /* 0x0000000600007c20 */ /* 0x000fe40008400000 */
[----:B------:R-:W0:Y:S01]  /*eb80*/  LDC R13, c[0x0][0x148] ;  /* 0x00005200ff0d7b82 */ /* 0x000e220000000800 */
[----:B-1----:R-:W-:Y:S01]  /*eb90*/  SHF.R.U64 R10, R2, R4, R3 ;  /* 0x00000004020a7219 */ /* 0x002fe20000001203 */
[----:B------:R1:W0:Y:S01]  /*eba0*/  F2I.U32.TRUNC.NTZ R12, R0 ;  /* 0x00000000000c7305 */ /* 0x000222000020f000 */
[----:B------:R-:W-:-:S02]  /*ebb0*/  ISETP.NE.AND.EX P1, PT, R21, RZ, PT, P1 ;  /* 0x000000ff1500720c */ /* 0x000fc40003f25310 */
[----:B------:R-:W-:-:S03]  /*ebc0*/  SHF.R.U32.HI R3, RZ, R4, R3 ;  /* 0x00000004ff037219 */ /* 0x000fc60000011603 */
[----:B------:R-:W0:Y:S01]  /*ebd0*/  LDC R14, c[0x0][0x600] ;  /* 0x00018000ff0e7b82 */ /* 0x000e220000000800 */
[-CC-:B--2---:R-:W-:Y:S02]  /*ebe0*/  SHF.R.U64 R8, R10, R6.reuse, R3.reuse ;  /* 0x000000060a087219 */ /* 0x184fe40000001203 */
[----:B------:R-:W-:-:S05]  /*ebf0*/  SHF.R.U32.HI R3, RZ, R6, R3 ;  /* 0x00000006ff037219 */ /* 0x000fca0000011603 */
[----:B------:R-:W2:Y:S01]  /*ec00*/  LDC R19, c[0x0][0x648] ;  /* 0x00019200ff137b82 */ /* 0x000ea20000000800 */
[-CC-:B-----5:R-:W-:Y:S02]  /*ec10*/  SHF.R.U64 R11, R8, R18.reuse, R3.reuse ;  /* 0x00000012080b7219 */ /* 0x1a0fe40000001203 */
[-C--:B------:R-:W-:Y:S02]  /*ec20*/  SHF.L.U32 R5, R5, R18.reuse, RZ ;  /* 0x0000001205057219 */ /* 0x080fe400000006ff */
[-C--:B------:R-:W-:Y:S01]  /*ec30*/  SHF.R.U32.HI R3, RZ, R18.reuse, R3 ;  /* 0x00000012ff037219 */ /* 0x080fe20000011603 */
[----:B------:R-:W-:Y:S01]  /*ec40*/  IMAD.MOV.U32 R2, RZ, RZ, R11 ;  /* 0x000000ffff027224 */ /* 0x000fe200078e000b */
[----:B------:R-:W-:Y:S01]  /*ec50*/  SHF.L.U32 R40, R7, R18, RZ ;  /* 0x0000001207287219 */ /* 0x000fe200000006ff */
[----:B------:R-:W0:Y:S01]  /*ec60*/  LDC R22, c[0x0][0x638] ;  /* 0x00018e00ff167b82 */ /* 0x000e220000000800 */
[----:B------:R-:W-:-:S07]  /*ec70*/  LOP3.LUT R17, RZ, R5, RZ, 0x33, !PT ;  /* 0x00000005ff117212 */ /* 0x000fce00078e33ff */
[----:B------:R-:W0:Y:S01]  /*ec80*/  LDC R23, c[0x0][0x610] ;  /* 0x00018400ff177b82 */ /* 0x000e220000000800 */
[----:B-1----:R-:W-:Y:S05]  /*ec90*/  @!P1 BRA `(.L_x_299) ;  /* 0x0000000000289947 */ /* 0x002fea0003800000 */
[----:B------:R-:W1:Y:S02]  /*eca0*/  LDC R0, c[0x0][0x64c] ;  /* 0x00019300ff007b82 */ /* 0x000e640000000800 */
[----:B-1----:R-:W-:-:S05]  /*ecb0*/  IADD3 R7, P1, R11, R0, RZ ;  /* 0x000000000b077210 */ /* 0x002fca0007f3e0ff */
        /* <DEDUP_REMOVED lines=8> */
.L_x_299:
[----:B--2---:R-:W-:Y:S01]  /*ed40*/  SHF.R.U64 R0, R2, R19, R3 ;  /* 0x0000001302007219 */ /* 0x004fe20000001203 */
[----:B0-----:R-:W-:Y:S01]  /*ed50*/  VIADD R3, R14, 0xffffffff ;  /* 0xffffffff0e037836 */ /* 0x001fe20000000000 */
[----:B------:R-:W-:Y:S01]  /*ed60*/  LOP3.LUT R5, R8, R17, RZ, 0xc0, !PT ;  /* 0x0000001108057212 */ /* 0x000fe200078ec0ff */
[----:B------:R-:W-:Y:S01]  /*ed70*/  IMAD.MOV R12, RZ, RZ, -R12 ;  /* 0x000000ffff0c7224 */ /* 0x000fe200078e0a0c */
[----:B------:R-:W-:Y:S01]  /*ed80*/  R2UR UR22, R24 ;  /* 0x00000000181672ca */ /* 0x000fe200000e0000 */
[----:B------:R-:W-:Y:S01]  /*ed90*/  IMAD.MOV R2, RZ, RZ, -R0 ;  /* 0x000000ffff027224 */ /* 0x000fe200078e0a00 */
[----:B------:R-:W-:Y:S01]  /*eda0*/  LOP3.LUT R3, R10, R3, RZ, 0xc0, !PT ;  /* 0x000000030a037212 */ /* 0x000fe200078ec0ff */
[----:B------:R-:W-:Y:S02]  /*edb0*/  IMAD R40, R40, R0, R5 ;  /* 0x0000000028287224 */ /* 0x000fe400078e0205 */
[----:B------:R-:W-:Y:S02]  /*edc0*/  @P4 IMAD R15, R13, R12, R16 ;  /* 0x0000000c0d0f4224 */ /* 0x000fe400078e0210 */
[----:B------:R-:W-:-:S02]  /*edd0*/  IMAD R0, R2, R22, R11 ;  /* 0x0000001602007224 */ /* 0x000fc400078e020b */
[----:B------:R-:W-:Y:S02]  /*ede0*/  IMAD R40, R40, R23, R15 ;  /* 0x0000001728287224 */ /* 0x000fe400078e020f */
[----:B------:R-:W-:Y:S02]  /*edf0*/  IMAD R3, R0, R14, R3 ;  /* 0x0000000e00037224 */ /* 0x000fe400078e0203 */
[----:B------:R-:W-:-:S03]  /*ee00*/  IMAD.MOV.U32 R0, RZ, RZ, 0x1 ;  /* 0x00000001ff007424 */ /* 0x000fc600078e00ff */
[----:B------:R-:W-:Y:S02]  /*ee10*/  SEL R2, R3, R40, !P4 ;  /* 0x0000002803027207 */ /* 0x000fe40006000000 */
[----:B------:R-:W-:-:S03]  /*ee20*/  SEL R40, R40, R3, !P4 ;  /* 0x0000000328287207 */ /* 0x000fc60006000000 */
[----:B------:R2:W-:Y:S04]  /*ee30*/  STL [R1+0x84], R2 ;  /* 0x0000840201007387 */ /* 0x0005e80000100800 */
.L_x_297:
[----:B------:R0:W-:Y:S01]  /*ee40*/  STL [R1+0x88], R40 ;  /* 0x0000882801007387 */ /* 0x0001e20000100800 */
[----:B------:R-:W-:-:S13]  /*ee50*/  LOP3.LUT P1, RZ, R0, 0xff, RZ, 0xc0, !PT ;  /* 0x000000ff00ff7812 */ /* 0x000fda000782c0ff */
[----:B0-----:R-:W-:Y:S05]  /*ee60*/  @P1 BRA `(.L_x_300) ;  /* 0xffffff2400781947 */ /* 0x001fea000383ffff */
[----:B------:R-:W-:Y:S05]  /*ee70*/  EXIT ;  /* 0x000000000000794d */ /* 0x000fea0003800000 */
.L_x_8:
[----:B------:R-:W2:Y:S01]  /*ee80*/  LDL R22, [R1+0x80] ;  /* 0x0000800001167983 */ /* 0x000ea20000100800 */
[----:B0-----:R-:W-:-:S03]  /*ee90*/  ULDC.64 UR4, c[0x0][0x650] ;  /* 0x0001940000047ab9 */ /* 0x001fc60000000a00 */
[----:B-1----:R-:W3:Y:S01]  /*eea0*/  LDL R23, [R1+0x7c] ;  /* 0x00007c0001177983 */ /* 0x002ee20000100800 */
[----:B------:R-:W-:Y:S01]  /*eeb0*/  PRMT R4, RZ, 0x7610, R4 ;  /* 0x00007610ff047816 */ /* 0x000fe20000000004 */
[----:B------:R-:W-:Y:S02]  /*eec0*/  IMAD.MOV.U32 R5, RZ, RZ, -0x1 ;  /* 0xffffffffff057424 */ /* 0x000fe400078e00ff */
[----:B------:R-:W-:Y:S02]  /*eed0*/  IMAD.MOV.U32 R7, RZ, RZ, -0x1 ;  /* 0xffffffffff077424 */ /* 0x000fe400078e00ff */
[----:B------:R-:W-:Y:S01]  /*eee0*/  IMAD.MOV.U32 R6, RZ, RZ, -0x1 ;  /* 0xffffffffff067424 */ /* 0x000fe200078e00ff */
[----:B--2---:R-:W-:-:S04]  /*eef0*/  ISETP.GE.U32.AND P0, PT, R22, UR4, PT ;  /* 0x0000000416007c0c */ /* 0x004fc8000bf06070 */
[----:B---3--:R-:W-:-:S13]  /*ef00*/  ISETP.GE.U32.AND.EX P0, PT, R23, UR5, PT, P0 ;  /* 0x0000000517007c0c */ /* 0x008fda000bf06100 */
[----:B------:R-:W-:Y:S05]  /*ef10*/  @P0 BRA `(.L_x_301) ;  /* 0x00000004002c0947 */ /* 0x000fea0003800000 */
[----:B------:R-:W0:Y:S01]  /*ef20*/  LDC.64 R14, c[0x0][0x628] ;  /* 0x00018a00ff0e7b82 */ /* 0x000e220000000a00 */
[----:B------:R-:W-:Y:S02]  /*ef30*/  IMAD.MOV.U32 R8, RZ, RZ, R22 ;  /* 0x000000ffff087224 */ /* 0x000fe400078e0016 */
[----:B------:R-:W-:-:S05]  /*ef40*/  IMAD.MOV.U32 R9, RZ, RZ, R23 ;  /* 0x000000ffff097224 */ /* 0x000fca00078e0017 */
[----:B------:R-:W1:Y:S08]  /*ef50*/  LDC R10, c[0x0][0x630] ;  /* 0x00018c00ff0a7b82 */ /* 0x000e700000000800 */
[----:B------:R-:W2:Y:S01]  /*ef60*/  LDC.64 R16, c[0x0][0x620] ;  /* 0x00018800ff107b82 */ /* 0x000ea20000000a00 */
[----:B0-----:R-:W-:-:S04]  /*ef70*/  ISETP.NE.U32.AND P0, PT, R14, RZ, PT ;  /* 0x000000ff0e00720c */ /* 0x001fc80003f05070 */
[----:B------:R-:W-:-:S13]  /*ef80*/  ISETP.NE.AND.EX P0, PT, R15, RZ, PT, P0 ;  /* 0x000000ff0f00720c */ /* 0x000fda0003f05300 */
[----:B-12---:R-:W-:Y:S05]  /*ef90*/  @!P0 BRA `(.L_x_302) ;  /* 0x0000000000288947 */ /* 0x006fea0003800000 */
        /* <DEDUP_REMOVED lines=10> */
.L_x_302:
[----:B------:R-:W0:Y:S01]  /*f040*/  LDC.64 R20, c[0x0][0x640] ;  /* 0x00019000ff147b82 */ /* 0x000e220000000a00 */
[-CC-:B------:R-:W-:Y:S02]  /*f050*/  SHF.R.U64 R14, R8, R10.reuse, R9.reuse ;  /* 0x0000000a080e7219 */ /* 0x180fe40000001209 */
[----:B------:R-:W-:Y:S02]  /*f060*/  SHF.R.U32.HI R4, RZ, R10, R9 ;  /* 0x0000000aff047219 */ /* 0x000fe40000011609 */
[----:B------:R-:W-:-:S03]  /*f070*/  IADD3 R7, P0, RZ, -R14, RZ ;  /* 0x8000000eff077210 */ /* 0x000fc60007f1e0ff */
[----:B------:R-:W1:Y:S02]  /*f080*/  LDC R8, c[0x0][0x618] ;  /* 0x00018600ff087b82 */ /* 0x000e640000000800 */
[----:B------:R-:W-:Y:S02]  /*f090*/  IMAD.X R5, RZ, RZ, ~R4, P0 ;  /* 0x000000ffff057224 */ /* 0x000fe400000e0e04 */
[----:B------:R-:W-:Y:S02]  /*f0a0*/  IMAD.MOV.U32 R4, RZ, RZ, R22 ;  /* 0x000000ffff047224 */ /* 0x000fe400078e0016 */
[-C--:B------:R-:W-:Y:S02]  /*f0b0*/  IMAD R6, R5, R16.reuse, RZ ;  /* 0x0000001005067224 */ /* 0x080fe400078e02ff */
[----:B------:R-:W2:Y:S01]  /*f0c0*/  LDC R18, c[0x0][0x608] ;  /* 0x00018200ff127b82 */ /* 0x000ea20000000800 */
[----:B------:R-:W-:Y:S02]  /*f0d0*/  IMAD.MOV.U32 R5, RZ, RZ, R23 ;  /* 0x000000ffff057224 */ /* 0x000fe400078e0017 */
[----:B------:R-:W-:-:S05]  /*f0e0*/  IMAD.WIDE.U32 R4, R7, R16, R4 ;  /* 0x0000001007047225 */ /* 0x000fca00078e0004 */
[----:B------:R-:W3:Y:S01]  /*f0f0*/  LDC R19, c[0x0][0x658] ;  /* 0x00019600ff137b82 */ /* 0x000ee20000000800 */
[----:B------:R-:W-:Y:S01]  /*f100*/  IMAD R7, R7, R17, R6 ;  /* 0x0000001107077224 */ /* 0x000fe200078e0206 */
[----:B0-----:R-:W-:Y:S01]  /*f110*/  ISETP.NE.U32.AND P0, PT, R20, RZ, PT ;  /* 0x000000ff1400720c */ /* 0x001fe20003f05070 */
[----:B------:R-:W-:Y:S02]  /*f120*/  IMAD.MOV.U32 R6, RZ, RZ, -0x1 ;  /* 0xffffffffff067424 */ /* 0x000fe400078e00ff */
[----:B------:R-:W-:Y:S01]  /*f130*/  IMAD.IADD R5, R5, 0x1, R7 ;  /* 0x0000000105057824 */ /* 0x000fe200078e0207 */
[----:B------:R-:W-:Y:S02]  /*f140*/  ISETP.NE.AND.EX P0, PT, R21, RZ, PT, P0 ;  /* 0x000000ff1500720c */ /* 0x000fe40003f05300 */
[----:B------:R-:W0:Y:S02]  /*f150*/  LDC R17, c[0x0][0x600] ;  /* 0x00018000ff117b82 */ /* 0x000e240000000800 */
[----:B-1----:R-:W-:-:S02]  /*f160*/  SHF.R.U64 R10, R4, R8, R5 ;  /* 0x00000008040a7219 */ /* 0x002fc40000001205 */
[----:B------:R-:W-:-:S04]  /*f170*/  SHF.R.U32.HI R5, RZ, R8, R5 ;  /* 0x00000008ff057219 */ /* 0x000fc80000011605 */
[----:B------:R-:W1:Y:S01]  /*f180*/  LDC R22, c[0x0][0x648] ;  /* 0x00019200ff167b82 */ /* 0x000e620000000800 */
[-CC-:B--2---:R-:W-:Y:S02]  /*f190*/  SHF.R.U64 R15, R10, R18.reuse, R5.reuse ;  /* 0x000000120a0f7219 */ /* 0x184fe40000001205 */
[----:B------:R-:W-:Y:S01]  /*f1a0*/  SHF.R.U32.HI R4, RZ, R18, R5 ;  /* 0x00000012ff047219 */ /* 0x000fe20000011605 */
[----:B------:R-:W-:-:S04]  /*f1b0*/  IMAD.MOV.U32 R18, RZ, RZ, 0x1 ;  /* 0x00000001ff127424 */ /* 0x000fc800078e00ff */
[----:B------:R-:W2:Y:S01]  /*f1c0*/  LDC R23, c[0x0][0x638] ;  /* 0x00018e00ff177b82 */ /* 0x000ea20000000800 */
[-CC-:B---3--:R-:W-:Y:S02]  /*f1d0*/  SHF.R.U64 R16, R15, R19.reuse, R4.reuse ;  /* 0x000000130f107219 */ /* 0x188fe40000001204 */
[-C--:B------:R-:W-:Y:S02]  /*f1e0*/  SHF.L.U32 R6, R6, R19.reuse, RZ ;  /* 0x0000001306067219 */ /* 0x080fe400000006ff */
[----:B------:R-:W-:Y:S01]  /*f1f0*/  SHF.R.U32.HI R5, RZ, R19, R4 ;  /* 0x00000013ff057219 */ /* 0x000fe20000011604 */
[----:B------:R-:W-:Y:S01]  /*f200*/  IMAD.MOV.U32 R4, RZ, RZ, R16 ;  /* 0x000000ffff047224 */ /* 0x000fe200078e0010 */
[----:B------:R-:W-:Y:S01]  /*f210*/  LOP3.LUT R24, RZ, R6, RZ, 0x33, !PT ;  /* 0x00000006ff187212 */ /* 0x000fe200078e33ff */
[----:B------:R-:W3:Y:S01]  /*f220*/  LDC R25, c[0x0][0x610] ;  /* 0x00018400ff197b82 */ /* 0x000ee20000000800 */
[----:B------:R-:W-:Y:S05]  /*f230*/  @!P0 BRA `(.L_x_303) ;  /* 0x0000000000288947 */ /* 0x000fea0003800000 */
        /* <DEDUP_REMOVED lines=10> */
.L_x_303:
[----:B-1----:R-:W-:Y:S01]  /*f2e0*/  SHF.R.U64 R4, R4, R22, R5 ;  /* 0x0000001604047219 */ /* 0x002fe20000001205 */
[----:B0-----:R-:W-:Y:S01]  /*f2f0*/  VIADD R7, R17, 0xffffffff ;  /* 0xffffffff11077836 */ /* 0x001fe20000000000 */
[----:B------:R-:W-:Y:S01]  /*f300*/  SHF.L.U32 R18, R18, R19, RZ ;  /* 0x0000001312127219 */ /* 0x000fe200000006ff */
[----:B------:R-:W-:Y:S01]  /*f310*/  @P4 IMAD R0, R11, R12, R2 ;  /* 0x0000000c0b004224 */ /* 0x000fe200078e0202 */
[----:B------:R-:W-:Y:S01]  /*f320*/  LOP3.LUT R3, R15, R24, RZ, 0xc0, !PT ;  /* 0x000000180f037212 */ /* 0x000fe200078ec0ff */
[----:B------:R-:W-:Y:S01]  /*f330*/  IMAD.MOV R5, RZ, RZ, -R4 ;  /* 0x000000ffff057224 */ /* 0x000fe200078e0a04 */
[----:B------:R-:W-:Y:S01]  /*f340*/  LOP3.LUT R7, R10, R7, RZ, 0xc0, !PT ;  /* 0x000000070a077212 */ /* 0x000fe200078ec0ff */
[----:B------:R-:W-:Y:S02]  /*f350*/  IMAD.MOV.U32 R6, RZ, RZ, R14 ;  /* 0x000000ffff067224 */ /* 0x000fe400078e000e */
[----:B------:R-:W-:Y:S02]  /*f360*/  IMAD R3, R18, R4, R3 ;  /* 0x0000000412037224 */ /* 0x000fe400078e0203 */
[----:B--2---:R-:W-:-:S02]  /*f370*/  IMAD R2, R5, R23, R16 ;  /* 0x0000001705027224 */ /* 0x004fc400078e0210 */
[----:B---3--:R-:W-:Y:S02]  /*f380*/  IMAD R0, R3, R25, R0 ;  /* 0x0000001903007224 */ /* 0x008fe400078e0200 */
[----:B------:R-:W-:Y:S02]  /*f390*/  IMAD R5, R2, R17, R7 ;  /* 0x0000001102057224 */ /* 0x000fe400078e0207 */
[----:B------:R-:W-:-:S03]  /*f3a0*/  IMAD.MOV.U32 R4, RZ, RZ, 0x1 ;  /* 0x00000001ff047424 */ /* 0x000fc600078e00ff */
[----:B------:R-:W-:Y:S02]  /*f3b0*/  SEL R7, R5, R0, !P4 ;  /* 0x0000000005077207 */ /* 0x000fe40006000000 */
[----:B------:R-:W-:-:S07]  /*f3c0*/  SEL R5, R0, R5, !P4 ;  /* 0x0000000500057207 */ /* 0x000fce0006000000 */
.L_x_301:
[----:B------:R-:W-:-:S08]  /*f3d0*/  NOP ;  /* 0x0000000000007918 */ /* 0x000fd00000000000 */
[----:B------:R-:W0:-:S00]  /*f3e0*/  USETMAXREG.DEALLOC.CTAPOOL 0x28 ;  /* 0x00000028000079c8 */ /* 0x000e0000080e0500 */
[----:B------:R-:W-:-:S13]  /*f3f0*/  ISETP.NE.AND P0, PT, RZ, UR8, PT ;  /* 0x00000008ff007c0c */ /* 0x000fda000bf05270 */
[----:B------:R-:W-:Y:S05]  /*f400*/  @P0 EXIT ;  /* 0x000000000000094d */ /* 0x000fea0003800000 */
[----:B0-----:R-:W-:Y:S01]  /*f410*/  LOP3.LUT P0, RZ, R4, 0xff, RZ, 0xc0, !PT ;  /* 0x000000ff04ff7812 */ /* 0x001fe2000780c0ff */
[----:B------:R-:W-:Y:S02]  /*f420*/  IMAD.MOV.U32 R0, RZ, RZ, 0x1 ;  /* 0x00000001ff007424 */ /* 0x000fe400078e00ff */
[----:B------:R-:W-:-:S10]  /*f430*/  IMAD.MOV.U32 R9, RZ, RZ, RZ ;  /* 0x000000ffff097224 */ /* 0x000fd400078e00ff */
[----:B------:R-:W-:Y:S05]  /*f440*/  @!P0 BRA `(.L_x_304) ;  /* 0x0000000c005c8947 */ /* 0x000fea0003800000 */
[----:B------:R-:W0:Y:S01]  /*f450*/  S2UR UR12, SR_CgaCtaId ;  /* 0x00000000000c79c3 */ /* 0x000e220000008800 */
[----:B------:R-:W-:Y:S01]  /*f460*/  ULDC UR4, c[0x0][0x28c] ;  /* 0x0000a30000047ab9 */ /* 0x000fe20000000800 */
[----:B------:R-:W-:Y:S01]  /*f470*/  ULDC UR6, c[0x0][0x658] ;  /* 0x0001960000067ab9 */ /* 0x000fe20000000800 */
[----:B------:R-:W-:Y:S01]  /*f480*/  UIADD3 UR10, UR4, 0x1f, URZ ;  /* 0x0000001f040a7890 */ /* 0x000fe2000fffe03f */
[----:B------:R-:W-:Y:S01]  /*f490*/  BSSY B0, `(.L_x_304) ;  /* 0x00000d2000007945 */ /* 0x000fe20003800000 */
[----:B------:R-:W-:Y:S01]  /*f4a0*/  UMOV UR7, 0xffffffff ;  /* 0xffffffff00077882 */ /* 0x000fe20000000000 */
[----:B------:R-:W-:Y:S01]  /*f4b0*/  ULDC UR5, c[0x0][0x600] ;  /* 0x0001800000057ab9 */ /* 0x000fe20000000800 */
[----:B------:R-:W-:Y:S01]  /*f4c0*/  UMOV UR9, 0x1 ;  /* 0x0000000100097882 */ /* 0x000fe20000000000 */
[----:B------:R-:W-:Y:S01]  /*f4d0*/  USHF.L.U32 UR7, UR7, UR6, URZ ;  /* 0x0000000607077299 */ /* 0x000fe2000800063f */
[----:B------:R-:W-:Y:S01]  /*f4e0*/  IMAD.MOV.U32 R11, RZ, RZ, 0x1 ;  /* 0x00000001ff0b7424 */ /* 0x000fe200078e00ff */
[----:B------:R-:W-:Y:S01]  /*f4f0*/  UIADD3 UR4, UR5, -0x1, URZ ;  /* 0xffffffff05047890 */ /* 0x000fe2000fffe03f */
[----:B------:R-:W-:Y:S01]  /*f500*/  IMAD.MOV.U32 R0, RZ, RZ, 0x1 ;  /* 0x00000001ff007424 */ /* 0x000fe200078e00ff */
[----:B------:R-:W-:Y:S01]  /*f510*/  USHF.R.S32.HI UR11, URZ, 0x1f, UR10 ;  /* 0x0000001f3f0b7899 */ /* 0x000fe2000801140a */
[----:B------:R-:W-:Y:S01]  /*f520*/  IMAD.MOV.U32 R9, RZ, RZ, RZ ;  /* 0x000000ffff097224 */ /* 0x000fe200078e00ff */
[----:B------:R-:W-:Y:S01]  /*f530*/  ULDC UR8, c[0x0][0xc] ;  /* 0x0000030000087ab9 */ /* 0x000fe20000000800 */
[----:B------:R-:W-:-:S02]  /*f540*/  USHF.L.U32 UR5, UR9, UR6, URZ ;  /* 0x0000000609057299 */ /* 0x000fc4000800063f */
[----:B------:R-:W-:Y:S01]  /*f550*/  ULEA.HI UR11, UR11, UR10, URZ, 0x5 ;  /* 0x0000000a0b0b7291 */ /* 0x000fe2000f8f283f */
[----:B------:R-:W-:Y:S01]  /*f560*/  ULDC UR9, c[0x0][0x10] ;  /* 0x0000040000097ab9 */ /* 0x000fe20000000800 */
[----:B------:R-:W-:Y:S02]  /*f570*/  ULOP3.LUT UR6, URZ, UR7, URZ, 0x33, !UPT ;  /* 0x000000073f067292 */ /* 0x000fe4000f8e333f */
[----:B------:R-:W-:Y:S01]  /*f580*/  UIMAD.WIDE.U32 UR8, UR8, UR9, URZ ;  /* 0x00000009080872a5 */ /* 0x000fe2000f8e003f */
[----:B------:R-:W-:Y:S01]  /*f590*/  ULDC UR7, c[0x0][0x14] ;  /* 0x0000050000077ab9 */ /* 0x000fe20000000800 */
[----:B------:R-:W-:Y:S01]  /*f5a0*/  USHF.R.S32.HI UR20, URZ, 0x5, UR11 ;  /* 0x000000053f147899 */ /* 0x000fe2000801140b */
[----:B0-----:R-:W-:Y:S01]  /*f5b0*/  IMAD.U32 R8, RZ, RZ, UR12 ;  /* 0x0000000cff087e24 */ /* 0x001fe2000f8e00ff */
[----:B------:R-:W-:Y:S02]  /*f5c0*/  UIMAD.WIDE.U32 UR24, UR8, UR7, URZ ;  /* 0x00000007081872a5 */ /* 0x000fe4000f8e003f */
[----:B------:R-:W-:-:S02]  /*f5d0*/  UIMAD UR18, UR9, UR7, URZ ;  /* 0x00000007091272a4 */ /* 0x000fc4000f8e023f */
[----:B------:R-:W-:Y:S02]  /*f5e0*/  ULOP3.LUT UR23, UR13, 0x2, URZ, 0xfc, !UPT ;  /* 0x000000020d177892 */ /* 0x000fe4000f8efc3f */
[----:B------:R-:W-:Y:S02]  /*f5f0*/  UIADD3 UR18, UR25, UR18, URZ ;  /* 0x0000001219127290 */ /* 0x000fe4000fffe03f */
[----:B------:R-:W-:Y:S01]  /*f600*/  UIADD3 UR28, UR20, 0x1, URZ ;  /* 0x00000001141c7890 */ /* 0x000fe2000fffe03f */
[----:B------:R-:W-:-:S11]  /*f610*/  ULDC.64 UR26, c[0x0][0x198] ;  /* 0x00006600001a7ab9 */ /* 0x000fd60000000a00 */
.L_x_315:
[----:B------:R-:W-:-:S03]  /*f620*/  UMOV UR7, 0xffffffff ;  /* 0xffffffff00077882 */ /* 0x000fc60000000000 */
[----:B------:R-:W-:Y:S05]  /*f630*/  BRA.DIV UR7, `(.L_x_305) ;  /* 0x0000001607d47947 */ /* 0x000fea000b800000 */
[----:B------:R-:W-:-:S13]  /*f640*/  ELECT P0, URZ, PT ;  /* 0x00000000003f782f */ /* 0x000fda0003800000 */
.L_x_340:
[----:B------:R-:W0:Y:S01]  /*f650*/  LDC R2, c[0x0][0x28c] ;  /* 0x0000a300ff027b82 */ /* 0x000e220000000800 */
[----:B------:R-:W-:Y:S01]  /*f660*/  BSSY B1, `(.L_x_306) ;  /* 0x000003c000017945 */ /* 0x000fe20003800000 */
[----:B0-----:R-:W-:-:S13]  /*f670*/  ISETP.LT.OR P0, PT, R2, 0x1, !P0 ;  /* 0x000000010200780c */ /* 0x001fda0004701670 */
[----:B------:R-:W-:Y:S05]  /*f680*/  @P0 BRA `(.L_x_307) ;  /* 0x0000000000e40947 */ /* 0x000fea0003800000 */
[----:B------:R-:W-:Y:S02]  /*f690*/  IMAD R5, R5, 0x2, R8 ;  /* 0x0000000205057824 */ /* 0x000fe400078e0208 */
[----:B------:R-:W-:Y:S02]  /*f6a0*/  IMAD.SHL.U32 R10, R7, 0x80, RZ ;  /* 0x00000080070a7824 */ /* 0x000fe400078e00ff */
[----:B------:R-:W-:Y:S02]  /*f6b0*/  IMAD.MOV.U32 R14, RZ, RZ, RZ ;  /* 0x000000ffff0e7224 */ /* 0x000fe400078e00ff */
[----:B------:R-:W-:Y:S02]  /*f6c0*/  IMAD.U32 R15, RZ, RZ, UR28 ;  /* 0x0000001cff0f7e24 */ /* 0x000fe4000f8e00ff */
[----:B------:R-:W-:Y:S02]  /*f6d0*/  IMAD.MOV.U32 R2, RZ, RZ, R0 ;  /* 0x000000ffff027224 */ /* 0x000fe400078e0000 */
[----:B------:R-:W-:-:S02]  /*f6e0*/  IMAD.MOV.U32 R3, RZ, RZ, R9 ;  /* 0x000000ffff037224 */ /* 0x000fc400078e0009 */
[----:B------:R-:W-:-:S07]  /*f6f0*/  IMAD.SHL.U32 R7, R5, 0x80, RZ ;  /* 0x0000008005077824 */ /* 0x000fce00078e00ff */
.L_x_310:
[----:B------:R-:W0:Y:S01]  /*f700*/  S2UR UR7, SR_CgaCtaId ;  /* 0x00000000000779c3 */ /* 0x000e220000008800 */
[----:B------:R-:W1:Y:S01]  /*f710*/  S2R R16, SR_TID.X ;  /* 0x0000000000107919 */ /* 0x000e620000002100 */
[----:B------:R-:W-:Y:S02]  /*f720*/  MOV R5, 0x400 ;  /* 0x0000040000057802 */ /* 0x000fe40000000f00 */
[----:B------:R-:W-:Y:S01]  /*f730*/  SHF.L.U32 R4, R2, 0x1f, RZ ;  /* 0x0000001f02047819 */ /* 0x000fe200000006ff */
[----:B0-----:R-:W-:-:S05]  /*f740*/  IMAD.U32 R8, RZ, RZ, UR7 ;  /* 0x00000007ff087e24 */ /* 0x001fca000f8e00ff */
[----:B------:R-:W-:Y:S02]  /*f750*/  LEA R12, R8, R5, 0x18 ;  /* 0x00000005080c7211 */ /* 0x000fe400078ec0ff */
[----:B-1----:R-:W-:-:S03]  /*f760*/  LOP3.LUT P1, RZ, R16, 0x7f, RZ, 0xc0, !PT ;  /* 0x0000007f10ff7812 */ /* 0x002fc6000782c0ff */
[----:B------:R-:W-:-:S04]  /*f770*/  IMAD R13, R3, 0x8, R12 ;  /* 0x00000008030d7824 */ /* 0x000fc800078e020c */
[----:B------:R-:W0:Y:S06]  /*f780*/  SYNCS.PHASECHK.TRANS64.TRYWAIT P0, [R13+URZ+0x90], R4 ;  /* 0x000090040d0075a7 */ /* 0x000e2c000800017f */
[----:B------:R-:W1:Y:S01]  /*f790*/  @!P1 LDC R5, c[0x0][0x500] ;  /* 0x00014000ff059b82 */ /* 0x000e620000000800 */
[----:B0-----:R-:W-:Y:S05]  /*f7a0*/  @!P0 BRA `(.L_x_308) ;  /* 0x0000001400988947 */ /* 0x001fea0003800000 */
.L_x_341:
[----:B------:R-:W-:Y:S01]  /*f7b0*/  UPRMT UR7, UR23, 0x9910, URZ ;  /* 0x0000991017077896 */ /* 0x000fe2000800003f */
[----:B-1----:R1:W-:Y:S03]  /*f7c0*/  @!P1 SYNCS.ARRIVE.TRANS64 RZ, [R13+URZ], R5 ;  /* 0x000000050dff99a7 */ /* 0x0023e6000800003f */
[----:B------:R-:W-:-:S06]  /*f7d0*/  UISETP.NE.AND UP0, UPT, UR7, 0x2, UPT ;  /* 0x000000020700788c */ /* 0x000fcc000bf05270 */
[----:B------:R-:W-:-:S13]  /*f7e0*/  PLOP3.LUT P0, PT, PT, PT, UP0, 0x80, 0x0 ;  /* 0x000000000000781c */ /* 0x000fda0003f0f008 */
[----:B-1----:R-:W-:Y:S05]  /*f7f0*/  @P0 BRA `(.L_x_309) ;  /* 0x0000000000040947 */ /* 0x002fea0003800000 */
[----:B------:R-:W-:Y:S01]  /*f800*/  BPT.TRAP 0x1 ;  /* 0x000000040000795c */ /* 0x000fe20000300000 */
.L_x_309:
[----:B0-----:R-:W-:Y:S01]  /*f810*/  IMAD R4, R3, 0x2, R8 ;  /* 0x0000000203047824 */ /* 0x001fe200078e0208 */
[----:B------:R-:W-:Y:S01]  /*f820*/  R2UR UR9, R13 ;  /* 0x000000000d0972ca */ /* 0x000fe200000e0000 */
[----:B------:R-:W-:Y:S01]  /*f830*/  VIADD R15, R15, 0xffffffff ;  /* 0xffffffff0f0f7836 */ /* 0x000fe20000000000 */
[----:B------:R-:W-:Y:S01]  /*f840*/  UIADD3 UR14, UP0, UR26, 0xf0, URZ ;  /* 0x000000f01a0e7890 */ /* 0x000fe2000ff1e03f */
[--C-:B------:R-:W-:Y:S01]  /*f850*/  IMAD.U32 R4, R4, 0x1000, R12.reuse ;  /* 0x0000100004047824 */ /* 0x100fe200078e000c */
[----:B------:R-:W-:Y:S01]  /*f860*/  R2UR UR11, R7 ;  /* 0x00000000070b72ca */ /* 0x000fe200000e0000 */
[C---:B------:R-:W-:Y:S01]  /*f870*/  IMAD R12, R3.reuse, 0x1000, R12 ;  /* 0x00001000030c7824 */ /* 0x040fe200078e020c */
[----:B------:R-:W-:Y:S01]  /*f880*/  R2UR UR10, R14 ;  /* 0x000000000e0a72ca */ /* 0x000fe200000e0000 */
[----:B------:R-:W-:Y:S01]  /*f890*/  UIADD3 UR30, UP1, UR26, 0x1f0, URZ ;  /* 0x000001f01a1e7890 */ /* 0x000fe2000ff3e03f */
[----:B------:R-:W-:Y:S01]  /*f8a0*/  R2UR UR7, R4 ;  /* 0x00000000040772ca */ /* 0x000fe200000e0000 */
[----:B------:R-:W-:Y:S01]  /*f8b0*/  UIADD3.X UR15, URZ, UR27, URZ, UP0, !UPT ;  /* 0x0000001b3f0f7290 */ /* 0x000fe200087fe43f */
[----:B------:R-:W-:Y:S01]  /*f8c0*/  R2UR UR8, R12 ;  /* 0x000000000c0872ca */ /* 0x000fe200000e0000 */
[----:B------:R-:W-:Y:S01]  /*f8d0*/  VIADD R3, R3, 0x1 ;  /* 0x0000000103037836 */ /* 0x000fe20000000000 */
[----:B------:R-:W-:Y:S01]  /*f8e0*/  R2UR UR12, R6 ;  /* 0x00000000060c72ca */ /* 0x000fe200000e0000 */
[----:B------:R-:W-:Y:S01]  /*f8f0*/  UIADD3.X UR31, URZ, UR27, URZ, UP1, !UPT ;  /* 0x0000001b3f1f7290 */ /* 0x000fe20008ffe43f */
[----:B------:R-:W-:Y:S01]  /*f900*/  R2UR UR21, R10 ;  /* 0x000000000a1572ca */ /* 0x000fe200000e0000 */
[----:B------:R-:W-:Y:S01]  /*f910*/  UMOV UR22, 0x30000 ;  /* 0x0003000000167882 */ /* 0x000fe20000000000 */
[----:B------:R-:W-:Y:S01]  /*f920*/  ISETP.GT.AND P1, PT, R15, 0x1, PT ;  /* 0x000000010f00780c */ /* 0x000fe20003f24270 */
[----:B------:R-:W-:Y:S01]  /*f930*/  UMOV UR16, 0x0 ;  /* 0x0000000000107882 */ /* 0x000fe20000000000 */
[----:B------:R-:W-:Y:S01]  /*f940*/  UMOV UR17, 0x10000000 ;  /* 0x1000000000117882 */ /* 0x000fe20000000000 */
[----:B------:R-:W-:Y:S01]  /*f950*/  ISETP.NE.AND P0, PT, R3, 0x12, PT ;  /* 0x000000120300780c */ /* 0x000fe20003f05270 */
[----:B------:R-:W-:Y:S01]  /*f960*/  VIADD R14, R14, 0x20 ;  /* 0x000000200e0e7836 */ /* 0x000fe20000000000 */
[----:B------:R-:W-:-:S02]  /*f970*/  UIADD3 UR7, UR7, 0x200, URZ ;  /* 0x0000020007077890 */ /* 0x000fc4000fffe03f */
[----:B------:R-:W-:Y:S01]  /*f980*/  UIADD3 UR19, UR8, 0x24200, URZ ;  /* 0x0002420008137890 */ /* 0x000fe2000fffe03f */
[----:B------:R-:W-:Y:S02]  /*f990*/  SEL R5, RZ, 0x1, P0 ;  /* 0x00000001ff057807 */ /* 0x000fe40000000000 */
[----:B------:R-:W-:Y:S02]  /*f9a0*/  SEL R3, R3, RZ, P0 ;  /* 0x000000ff03037207 */ /* 0x000fe40000000000 */
[----:B------:R-:W-:Y:S01]  /*f9b0*/  UMOV UR8, UR7 ;  /* 0x0000000700087c82 */ /* 0x000fe20008000000 */
[----:B------:R-:W-:Y:S01]  /*f9c0*/  LOP3.LUT R2, R2, R5, RZ, 0x3c, !PT ;  /* 0x0000000502027212 */ /* 0x000fe200078e3cff */
[----:B------:R0:W-:Y:S02]  /*f9d0*/  UTMALDG.3D.MULTICAST [UR8], [UR14], UR22, desc[UR16] ;  /* 0x000010080e0073b4 */ /* 0x0001e40008011816 */
[----:B0-----:R-:W-:Y:S01]  /*f9e0*/  UMOV UR8, UR19 ;  /* 0x0000001300087c82 */ /* 0x001fe20008000000 */
[----:B------:R-:W-:-:S02]  /*f9f0*/  UMOV UR11, UR21 ;  /* 0x00000015000b7c82 */ /* 0x000fc40008000000 */
[----:B------:R0:W-:Y:S02]  /*fa00*/  UTMALDG.3D [UR8], [UR30], desc[UR16] ;  /* 0x000010081e0075b4 */ /* 0x0001e40008011000 */
[----:B0-----:R-:W-:Y:S05]  /*fa10*/  @P1 BRA `(.L_x_310) ;  /* 0xfffffffc00381947 */ /* 0x001fea000383ffff */
.L_x_307:
[----:B------:R-:W-:Y:S05]  /*fa20*/  BSYNC B1 ;  /* 0x0000000000017941 */ /* 0x000fea0003800000 */
.L_x_306:
[----:B------:R-:W2:Y:S01]  /*fa30*/  LDL.LU R17, [R1+0x7c] ;  /* 0x00007c0001117983 */ /* 0x000ea20000300800 */
[----:B------:R-:W-:Y:S01]  /*fa40*/  LOP3.LUT P1, RZ, R11, 0xff, RZ, 0xc0, !PT ;  /* 0x000000ff0bff7812 */ /* 0x000fe2000782c0ff */
[----:B------:R-:W-:Y:S01]  /*fa50*/  VIADD R4, R9, UR20 ;  /* 0x0000001409047c36 */ /* 0x000fe20008000000 */
[----:B------:R-:W-:Y:S01]  /*fa60*/  ULDC.64 UR8, c[0x0][0x650] ;  /* 0x0001940000087ab9 */ /* 0x000fe20000000a00 */
[----:B------:R-:W3:Y:S01]  /*fa70*/  LDL.LU R16, [R1+0x80] ;  /* 0x0000800001107983 */ /* 0x000ee20000300800 */
[----:B------:R-:W-:Y:S01]  /*fa80*/  IMAD.U32 R6, RZ, RZ, UR20 ;  /* 0x00000014ff067e24 */ /* 0x000fe2000f8e00ff */
[----:B------:R-:W-:Y:S01]  /*fa90*/  UISETP.GE.U32.AND UP0, UPT, UR20, 0x12, UPT ;  /* 0x000000121400788c */ /* 0x000fe2000bf06070 */
[----:B------:R-:W-:Y:S01]  /*faa0*/  ISETP.GT.U32.AND P0, PT, R4, 0x11, PT ;  /* 0x000000110400780c */ /* 0x000fe20003f04070 */
[----:B------:R-:W-:Y:S01]  /*fab0*/  BSSY B1, `(.L_x_311) ;  /* 0x000006d000017945 */ /* 0x000fe20003800000 */
[----:B------:R-:W-:Y:S01]  /*fac0*/  IMAD.MOV.U32 R7, RZ, RZ, -0x1 ;  /* 0xffffffffff077424 */ /* 0x000fe200078e00ff */
[----:B------:R-:W-:-:S02]  /*fad0*/  PRMT R11, RZ, 0x7610, R11 ;  /* 0x00007610ff0b7816 */ /* 0x000fc4000000000b */
[----:B------:R-:W-:Y:S01]  /*fae0*/  ISETP.LT.U32.AND P0, PT, R6, 0x12, P0 ;  /* 0x000000120600780c */ /* 0x000fe20000701070 */
[----:B------:R-:W-:Y:S01]  /*faf0*/  IMAD.MOV.U32 R6, RZ, RZ, -0x1 ;  /* 0xffffffffff067424 */ /* 0x000fe200078e00ff */
[----:B------:R-:W0:Y:S01]  /*fb00*/  @P1 S2R R8, SR_CgaCtaId ;  /* 0x0000000000081919 */ /* 0x000e220000008800 */
[----:B------:R-:W-:Y:S02]  /*fb10*/  @P1 MOV R3, 0x400 ;  /* 0x0000040000031802 */ /* 0x000fe40000000f00 */
[----:B------:R-:W-:Y:S02]  /*fb20*/  PLOP3.LUT P2, PT, PT, PT, UP0, 0x80, 0x0 ;  /* 0x000000000000781c */ /* 0x000fe40003f4f008 */
[----:B0-----:R-:W-:Y:S01]  /*fb30*/  @P1 LEA R5, R8, R3, 0x18 ;  /* 0x0000000308051211 */ /* 0x001fe200078ec0ff */
[----:B------:R-:W-:-:S03]  /*fb40*/  IMAD.WIDE.U32 R2, R4, 0x38e38e39, RZ ;  /* 0x38e38e3904027825 */ /* 0x000fc600078e00ff */
[----:B------:R0:W-:Y:S01]  /*fb50*/  @P1 SYNCS.ARRIVE.TRANS64.A1T0 RZ, [R5+URZ+0x138], RZ ;  /* 0x000138ff05ff19a7 */ /* 0x0001e2000810003f */
[----:B------:R-:W-:Y:S02]  /*fb60*/  PRMT R2, RZ, 0x7610, R2 ;  /* 0x00007610ff027816 */ /* 0x000fe40000000002 */
[----:B0-----:R-:W-:Y:S02]  /*fb70*/  SHF.R.U32.HI R5, RZ, 0x2, R3 ;  /* 0x00000002ff057819 */ /* 0x001fe40000011603 */
[----:B------:R-:W-:-:S03]  /*fb80*/  SEL R3, RZ, 0x1, !P0 ;  /* 0x00000001ff037807 */ /* 0x000fc60004000000 */
[----:B------:R-:W-:Y:S01]  /*fb90*/  IMAD R9, R5, -0x12, R4 ;  /* 0xffffffee05097824 */ /* 0x000fe200078e0204 */
[----:B------:R-:W-:-:S04]  /*fba0*/  LOP3.LUT R0, R0, R3, RZ, 0x3c, !PT ;  /* 0x0000000300007212 */ /* 0x000fc800078e3cff */
[----:B------:R-:W-:Y:S01]  /*fbb0*/  @P2 LOP3.LUT R0, R0, 0x1, R5, 0x78, !PT ;  /* 0x0000000100002812 */ /* 0x000fe200078e7805 */
[----:B------:R-:W-:Y:S01]  /*fbc0*/  IMAD.MOV.U32 R5, RZ, RZ, -0x1 ;  /* 0xffffffffff057424 */ /* 0x000fe200078e00ff */
[----:B---3--:R-:W-:-:S04]  /*fbd0*/  IADD3 R16, P1, R16, UR24, RZ ;  /* 0x0000001810107c10 */ /* 0x008fc8000ff3e0ff */
[----:B--2---:R-:W-:Y:S01]  /*fbe0*/  IADD3.X R17, R17, UR18, RZ, P1, !PT ;  /* 0x0000001211117c10 */ /* 0x004fe20008ffe4ff */
[----:B------:R0:W-:Y:S01]  /*fbf0*/  STL [R1+0x80], R16 ;  /* 0x0000801001007387 */ /* 0x0001e20000100800 */
[----:B------:R-:W-:-:S03]  /*fc00*/  ISETP.GE.U32.AND P0, PT, R16, UR8, PT ;  /* 0x0000000810007c0c */ /* 0x000fc6000bf06070 */
[----:B------:R0:W-:Y:S01]  /*fc10*/  STL [R1+0x7c], R17 ;  /* 0x00007c1101007387 */ /* 0x0001e20000100800 */
[----:B------:R-:W-:-:S13]  /*fc20*/  ISETP.GE.U32.AND.EX P0, PT, R17, UR9, PT, P0 ;  /* 0x0000000911007c0c */ /* 0x000fda000bf06100 */
[----:B0-----:R-:W-:Y:S05]  /*fc30*/  @P0 BRA `(.L_x_312) ;  /* 0x0000000400500947 */ /* 0x001fea0003800000 */
[----:B------:R-:W-:Y:S01]  /*fc40*/  ULDC.64 UR8, c[0x0][0x628] ;  /* 0x00018a0000087ab9 */ /* 0x000fe20000000a00 */
[----:B------:R-:W0:Y:S01]  /*fc50*/  S2R R12, SR_CTAID.X ;  /* 0x00000000000c7919 */ /* 0x000e220000002500 */
[----:B------:R-:W-:Y:S01]  /*fc60*/  ISETP.NE.U32.AND P0, PT, RZ, UR8, PT ;  /* 0x00000008ff007c0c */ /* 0x000fe2000bf05070 */
[----:B------:R-:W-:Y:S01]  /*fc70*/  ULDC UR10, c[0x0][0x630] ;  /* 0x00018c00000a7ab9 */ /* 0x000fe20000000800 */
[----:B------:R-:W-:Y:S01]  /*fc80*/  IMAD.MOV.U32 R2, RZ, RZ, R16 ;  /* 0x000000ffff027224 */ /* 0x000fe200078e0010 */
[----:B------:R-:W1:Y:S01]  /*fc90*/  S2R R10, SR_CTAID.Y ;  /* 0x00000000000a7919 */ /* 0x000e620000002600 */
[----:B------:R-:W-:Y:S01]  /*fca0*/  ISETP.NE.AND.EX P0, PT, RZ, UR9, PT, P0 ;  /* 0x00000009ff007c0c */ /* 0x000fe2000bf05300 */
[----:B------:R-:W-:-:S12]  /*fcb0*/  IMAD.MOV.U32 R3, RZ, RZ, R17 ;  /* 0x000000ffff037224 */ /* 0x000fd800078e0011 */
[----:B------:R-:W-:Y:S05]  /*fcc0*/  @!P0 BRA `(.L_x_313) ;  /* 0x0000000000288947 */ /* 0x000fea0003800000 */
[----:B------:R-:W-:Y:S02]  /*fcd0*/  ULDC UR7, c[0x0][0x634] ;  /* 0x00018d0000077ab9 */ /* 0x000fe40000000800 */
[----:B------:R-:W-:-:S05]  /*fce0*/  IADD3 R7, P0, R16, UR7, RZ ;  /* 0x0000000710077c10 */ /* 0x000fca000ff1e0ff */
[----:B------:R-:W-:-:S04]  /*fcf0*/  IMAD.X R13, RZ, RZ, R17, P0 ;  /* 0x000000ffff0d7224 */ /* 0x000fc800000e0611 */
[----:B------:R-:W-:-:S04]  /*fd00*/  IMAD.WIDE.U32 R4, R13, UR8, RZ ;  /* 0x000000080d047c25 */ /* 0x000fc8000f8e00ff */
[----:B------:R-:W-:-:S04]  /*fd10*/  IMAD.WIDE.U32 R4, P0, R7, UR9, R4 ;  /* 0x0000000907047c25 */ /* 0x000fc8000f800004 */
[----:B------:R-:W-:-:S04]  /*fd20*/  IMAD.WIDE.U32 R6, R7, UR8, RZ ;  /* 0x0000000807067c25 */ /* 0x000fc8000f8e00ff */
[----:B------:R-:W-:Y:S01]  /*fd30*/  IMAD.X R3, RZ, RZ, RZ, P0 ;  /* 0x000000ffff037224 */ /* 0x000fe200000e06ff */
[----:B------:R-:W-:Y:S01]  /*fd40*/  IADD3 RZ, P0, R7, R4, RZ ;  /* 0x0000000407ff7210 */ /* 0x000fe20007f1e0ff */
[----:B------:R-:W-:-:S04]  /*fd50*/  IMAD.MOV.U32 R2, RZ, RZ, R5 ;  /* 0x000000ffff027224 */ /* 0x000fc800078e0005 */
[----:B------:R-:W-:-:S08]  /*fd60*/  IMAD.WIDE.U32.X R2, R13, UR9, R2, P0 ;  /* 0x000000090d027c25 */ /* 0x000fd000080e0402 */
.L_x_313:
[--C-:B------:R-:W-:Y:S01]  /*fd70*/  SHF.R.U64 R6, R2, UR10, R3.reuse ;  /* 0x0000000a02067c19 */ /* 0x100fe20008001203 */
[----:B------:R-:W-:Y:S01]  /*fd80*/  ULDC.64 UR8, c[0x0][0x620] ;  /* 0x0001880000087ab9 */ /* 0x000fe20000000a00 */
[----:B------:R-:W-:Y:S01]  /*fd90*/  SHF.R.U32.HI R2, RZ, UR10, R3 ;  /* 0x0000000aff027c19 */ /* 0x000fe20008011603 */
[----:B------:R-:W-:Y:S01]  /*fda0*/  IMAD.MOV.U32 R3, RZ, RZ, R17 ;  /* 0x000000ffff037224 */ /* 0x000fe200078e0011 */
[----:B------:R-:W-:Y:S01]  /*fdb0*/  IADD3 R5, P0, RZ, -R6, RZ ;  /* 0x80000006ff057210 */ /* 0x000fe20007f1e0ff */
[----:B------:R-:W-:Y:S01]  /*fdc0*/  ULDC UR7, c[0x0][0x150] ;  /* 0x0000540000077ab9 */ /* 0x000fe20000000800 */
[----:B0-----:R-:W-:Y:S01]  /*fdd0*/  I2FP.F32.U32 R7, R12 ;  /* 0x0000000c00077245 */ /* 0x001fe20000201000 */
[----:B------:R-:W0:Y:S01]  /*fde0*/  LDC R19, c[0x0][0x144] ;  /* 0x00005100ff137b82 */ /* 0x000e220000000800 */
[----:B------:R-:W-:Y:S01]  /*fdf0*/  ULDC.64 UR10, c[0x0][0x640] ;  /* 0x00019000000a7ab9 */ /* 0x000fe20000000a00 */
[----:B------:R-:W-:Y:S01]  /*fe00*/  IMAD.X R2, RZ, RZ, ~R2, P0 ;  /* 0x000000ffff027224 */ /* 0x000fe200000e0e02 */
[----:B------:R-:W-:-:S03]  /*fe10*/  ISETP.NE.U32.AND P0, PT, RZ, UR10, PT ;  /* 0x0000000aff007c0c */ /* 0x000fc6000bf05070 */
[----:B------:R-:W-:Y:S01]  /*fe20*/  IMAD R4, R2, UR8, RZ ;  /* 0x0000000802047c24 */ /* 0x000fe2000f8e02ff */
[----:B------:R-:W-:Y:S01]  /*fe30*/  ISETP.NE.AND.EX P0, PT, RZ, UR11, PT, P0 ;  /* 0x0000000bff007c0c */ /* 0x000fe2000bf05300 */
[----:B------:R-:W-:Y:S01]  /*fe40*/  IMAD.MOV.U32 R2, RZ, RZ, R16 ;  /* 0x000000ffff027224 */ /* 0x000fe200078e0010 */
[----:B------:R-:W2:Y:S03]  /*fe50*/  LDC R13, c[0x0][0x148] ;  /* 0x00005200ff0d7b82 */ /* 0x000ea60000000800 */
[----:B------:R-:W-:Y:S01]  /*fe60*/  IMAD.WIDE.U32 R2, R5, UR8, R2 ;  /* 0x0000000805027c25 */ /* 0x000fe2000f8e0002 */
[----:B------:R-:W-:-:S03]  /*fe70*/  ULDC UR8, c[0x0][0x154] ;  /* 0x0000550000087ab9 */ /* 0x000fc60000000800 */
[----:B------:R-:W-:Y:S02]  /*fe80*/  IMAD R5, R5, UR9, R4 ;  /* 0x0000000905057c24 */ /* 0x000fe4000f8e0204 */
[----:B------:R-:W-:Y:S01]  /*fe90*/  FMUL R4, R7, UR7 ;  /* 0x0000000707047c20 */ /* 0x000fe20008400000 */
[----:B------:R-:W-:Y:S01]  /*fea0*/  ULDC UR7, c[0x0][0x618] ;  /* 0x0001860000077ab9 */ /* 0x000fe20000000800 */
[----:B------:R-:W-:Y:S01]  /*feb0*/  ULDC UR9, c[0x0][0x608] ;  /* 0x0001820000097ab9 */ /* 0x000fe20000000800 */
[----:B------:R-:W-:-:S03]  /*fec0*/  IMAD.IADD R3, R3, 0x1, R5 ;  /* 0x0000000103037824 */ /* 0x000fc600078e0205 */
[----:B------:R-:W3:Y:S02]  /*fed0*/  F2I.U32.TRUNC.NTZ R4, R4 ;  /* 0x0000000400047305 */ /* 0x000ee4000020f000 */
[----:B------:R-:W-:Y:S02]  /*fee0*/  SHF.R.U64 R7, R2, UR7, R3 ;  /* 0x0000000702077c19 */ /* 0x000fe40008001203 */
[----:B-1----:R-:W-:-:S05]  /*fef0*/  I2FP.F32.U32 R2, R10 ;  /* 0x0000000a00027245 */ /* 0x002fca0000201000 */
[----:B------:R-:W-:Y:S01]  /*ff00*/  FMUL R5, R2, UR8 ;  /* 0x0000000802057c20 */ /* 0x000fe20008400000 */
[----:B------:R-:W-:Y:S01]  /*ff10*/  SHF.R.U32.HI R2, RZ, UR7, R3 ;  /* 0x00000007ff027c19 */ /* 0x000fe20008011603 */
[----:B------:R-:W-:Y:S02]  /*ff20*/  ULDC UR7, c[0x0][0x658] ;  /* 0x0001960000077ab9 */ /* 0x000fe40000000800 */
[----:B------:R1:W4:Y:S01]  /*ff30*/  F2I.U32.TRUNC.NTZ R16, R5 ;  /* 0x0000000500107305 */ /* 0x000322000020f000 */
[----:B------:R-:W-:Y:S01]  /*ff40*/  SHF.R.U64 R15, R7, UR9, R2 ;  /* 0x00000009070f7c19 */ /* 0x000fe20008001202 */
[----:B---3--:R-:W-:Y:S01]  /*ff50*/  IMAD.MOV R4, RZ, RZ, -R4 ;  /* 0x000000ffff047224 */ /* 0x008fe200078e0a04 */
[----:B------:R-:W-:-:S03]  /*ff60*/  SHF.R.U32.HI R2, RZ, UR9, R2 ;  /* 0x00000009ff027c19 */ /* 0x000fc60008011602 */
[----:B0-----:R-:W-:Y:S01]  /*ff70*/  IMAD R12, R19, R4, R12 ;  /* 0x00000004130c7224 */ /* 0x001fe200078e020c */
[--C-:B------:R-:W-:Y:S02]  /*ff80*/  SHF.R.U64 R14, R15, UR7, R2.reuse ;  /* 0x000000070f0e7c19 */ /* 0x100fe40008001202 */
[----:B------:R-:W-:-:S03]  /*ff90*/  SHF.R.U32.HI R17, RZ, UR7, R2 ;  /* 0x00000007ff117c19 */ /* 0x000fc60008011602 */
[----:B------:R-:W-:Y:S02]  /*ffa0*/  IMAD.MOV.U32 R2, RZ, RZ, R14 ;  /* 0x000000ffff027224 */ /* 0x000fe400078e000e */
[----:B------:R-:W-:Y:S01]  /*ffb0*/  IMAD.MOV.U32 R3, RZ, RZ, R17 ;  /* 0x000000ffff037224 */ /* 0x000fe200078e0011 */
[----:B-12-4-:R-:W-:Y:S06]  /*ffc0*/  @!P0 BRA `(.L_x_314) ;  /* 0x0000000000288947 */ /* 0x016fec0003800000 */
[----:B------:R-:W-:Y:S02]  /*ffd0*/  ULDC UR7, c[0x0][0x64c] ;  /* 0x0001930000077ab9 */ /* 0x000fe40000000800 */
[----:B------:R-:W-:-:S05]  /*ffe0*/  IADD3 R3, P0, R14, UR7, RZ ;  /* 0x000000070e037c10 */ /* 0x000fca000ff1e0ff */
[----:B------:R-:W-:-:S04]  /*fff0*/  IMAD.X R17, RZ, RZ, R17, P0 ;  /* 0x000000ffff117224 */ /* 0x000fc800000e0611 */
[----:B------:R-:W-:-:S04]  /*10000*/  IMAD.WIDE.U32 R4, R17, UR10, RZ ;  /* 0x0000000a11047c25 */ /* 0x000fc8000f8e00ff */
[----:B------:R-:W-:-:S04]  /*10010*/  IMAD.WIDE.U32 R4, P0, R3, UR11, R4 ;  /* 0x0000000b03047c25 */ /* 0x000fc8000f800004 */
[----:B------:R-:W-:-:S04]  /*10020*/  IMAD.WIDE.U32 R2, R3, UR10, RZ ;  /* 0x0000000a03027c25 */ /* 0x000fc8000f8e00ff */
[----:B------:R-:W-:Y:S01]  /*10030*/  IMAD.MOV.U32 R2, RZ, RZ, R5 ;  /* 0x000000ffff027224 */ /* 0x000fe200078e0005 */
[----:B------:R-:W-:Y:S01]  /*10040*/  IADD3 RZ, P1, R3, R4, RZ ;  /* 0x0000000403ff7210 */ /* 0x000fe20007f3e0ff */
[----:B------:R-:W-:-:S04]  /*10050*/  IMAD.X R3, RZ, RZ, RZ, P0 ;  /* 0x000000ffff037224 */ /* 0x000fc800000e06ff */
[----:B------:R-:W-:-:S08]  /*10060*/  IMAD.WIDE.U32.X R2, R17, UR11, R2, P1 ;  /* 0x0000000b11027c25 */ /* 0x000fd000088e0402 */
.L_x_314:
[----:B------:R-:W-:Y:S01]  /*10070*/  ULDC UR7, c[0x0][0x648] ;  /* 0x0001920000077ab9 */ /* 0x000fe20000000800 */
[----:B------:R-:W-:Y:S01]  /*10080*/  LOP3.LUT R15, R15, UR6, RZ, 0xc0, !PT ;  /* 0x000000060f0f7c12 */ /* 0x000fe2000f8ec0ff */
[----:B------:R-:W-:Y:S01]  /*10090*/  IMAD.MOV R16, RZ, RZ, -R16 ;  /* 0x000000ffff107224 */ /* 0x000fe200078e0a10 */
[----:B------:R-:W-:Y:S01]  /*100a0*/  SHF.R.U64 R2, R2, UR7, R3 ;  /* 0x0000000702027c19 */ /* 0x000fe20008001203 */
[----:B------:R-:W-:Y:S01]  /*100b0*/  ULDC UR7, c[0x0][0x638] ;  /* 0x00018e0000077ab9 */ /* 0x000fe20000000800 */
[----:B------:R-:W-:Y:S01]  /*100c0*/  LOP3.LUT R7, R7, UR4, RZ, 0xc0, !PT ;  /* 0x0000000407077c12 */ /* 0x000fe2000f8ec0ff */
[----:B------:R-:W-:Y:S01]  /*100d0*/  @P4 IMAD R12, R13, R16, R10 ;  /* 0x000000100d0c4224 */ /* 0x000fe200078e020a */
[----:B------:R-:W-:Y:S01]  /*100e0*/  ULDC UR8, c[0x0][0x610] ;  /* 0x0001840000087ab9 */ /* 0x000fe20000000800 */
[----:B------:R-:W-:Y:S02]  /*100f0*/  IMAD.MOV R3, RZ, RZ, -R2 ;  /* 0x000000ffff037224 */ /* 0x000fe400078e0a02 */
[----:B------:R-:W-:-:S02]  /*10100*/  IMAD R5, R2, UR5, R15 ;  /* 0x0000000502057c24 */ /* 0x000fc4000f8e020f */
[----:B------:R-:W-:Y:S01]  /*10110*/  IMAD R14, R3, UR7, R14 ;  /* 0x00000007030e7c24 */ /* 0x000fe2000f8e020e */
[----:B------:R-:W-:Y:S01]  /*10120*/  ULDC UR7, c[0x0][0x600] ;  /* 0x0001800000077ab9 */ /* 0x000fe20000000800 */
[----:B------:R-:W-:Y:S02]  /*10130*/  IMAD R5, R5, UR8, R12 ;  /* 0x0000000805057c24 */ /* 0x000fe4000f8e020c */
[----:B------:R-:W-:Y:S02]  /*10140*/  IMAD R14, R14, UR7, R7 ;  /* 0x000000070e0e7c24 */ /* 0x000fe4000f8e0207 */
[----:B------:R-:W-:-:S03]  /*10150*/  IMAD.MOV.U32 R2, RZ, RZ, 0x1 ;  /* 0x00000001ff027424 */ /* 0x000fc600078e00ff */
[----:B------:R-:W-:Y:S02]  /*10160*/  SEL R7, R14, R5, !P4 ;  /* 0x000000050e077207 */ /* 0x000fe40006000000 */
[----:B------:R-:W-:-:S07]  /*10170*/  SEL R5, R5, R14, !P4 ;  /* 0x0000000e05057207 */ /* 0x000fce0006000000 */
.L_x_312:
[----:B------:R-:W-:Y:S05]  /*10180*/  BSYNC B1 ;  /* 0x0000000000017941 */ /* 0x000fea0003800000 */
.L_x_311:
[----:B------:R-:W-:-:S13]  /*10190*/  LOP3.LUT P0, RZ, R2, 0xff, RZ, 0xc0, !PT ;  /* 0x000000ff02ff7812 */ /* 0x000fda000780c0ff */
[----:B------:R-:W-:Y:S05]  /*101a0*/  @P0 BRA `(.L_x_315) ;  /* 0xfffffff4001c0947 */ /* 0x000fea000383ffff */
[----:B------:R-:W-:Y:S05]  /*101b0*/  BSYNC B0 ;  /* 0x0000000000007941 */ /* 0x000fea0003800000 */
.L_x_304:
[----:B------:R-:W-:-:S03]  /*101c0*/  UMOV UR7, 0xffffffff ;  /* 0xffffffff00077882 */ /* 0x000fc60000000000 */
[----:B------:R-:W-:Y:S05]  /*101d0*/  BRA.DIV UR7, `(.L_x_316) ;  /* 0x0000000e07207947 */ /* 0x000fea000b800000 */
[----:B------:R-:W-:-:S13]  /*101e0*/  ELECT P0, URZ, PT ;  /* 0x00000000003f782f */ /* 0x000fda0003800000 */
.L_x_344:
[----:B------:R-:W-:Y:S04]  /*101f0*/  BSSY B0, `(.L_x_317) ;  /* 0x00000aa000007945 */ /* 0x000fe80003800000 */
[----:B------:R-:W-:Y:S05]  /*10200*/  @!P0 BRA `(.L_x_318) ;  /* 0x0000000800a08947 */ /* 0x000fea0003800000 */
[----:B------:R-:W-:-:S04]  /*10210*/  ULOP3.LUT UR7, UR13, 0x2, URZ, 0xfc, !UPT ;  /* 0x000000020d077892 */ /* 0x000fc8000f8efc3f */
[----:B------:R-:W-:-:S06]  /*10220*/  UISETP.NE.AND UP0, UPT, UR7, 0x3, UPT ;  /* 0x000000030700788c */ /* 0x000fcc000bf05270 */
[----:B------:R-:W-:-:S13]  /*10230*/  PLOP3.LUT P0, PT, PT, PT, UP0, 0x80, 0x0 ;  /* 0x000000000000781c */ /* 0x000fda0003f0f008 */
[----:B------:R-:W-:Y:S05]  /*10240*/  @!P0 BRA `(.L_x_319) ;  /* 0x0000000000048947 */ /* 0x000fea0003800000 */
[----:B------:R-:W-:Y:S01]  /*10250*/  BPT.TRAP 0x1 ;  /* 0x000000040000795c */ /* 0x000fe20000300000 */
.L_x_319:
[----:B------:R-:W0:Y:S01]  /*10260*/  S2R R3, SR_CgaCtaId ;  /* 0x0000000000037919 */ /* 0x000e220000008800 */
[----:B------:R-:W-:Y:S02]  /*10270*/  MOV R2, 0x400 ;  /* 0x0000040000027802 */ /* 0x000fe40000000f00 */
[----:B------:R-:W-:Y:S02]  /*10280*/  SHF.L.U32 R4, R0, 0x1f, RZ ;  /* 0x0000001f00047819 */ /* 0x000fe400000006ff */
[----:B0-----:R-:W-:-:S05]  /*10290*/  LEA R2, R3, R2, 0x18 ;  /* 0x0000000203027211 */ /* 0x001fca00078ec0ff */
[----:B------:R-:W-:-:S04]  /*102a0*/  VIADD R2, R2, 0x90 ;  /* 0x0000009002027836 */ /* 0x000fc80000000000 */
[C---:B------:R-:W-:Y:S02]  /*102b0*/  IMAD R7, R9.reuse, 0x8, R2 ;  /* 0x0000000809077824 */ /* 0x040fe400078e0202 */
[----:B------:R-:W-:Y:S02]  /*102c0*/  VIADD R9, R9, 0x1 ;  /* 0x0000000109097836 */ /* 0x000fe40000000000 */
[----:B------:R-:W0:Y:S03]  /*102d0*/  SYNCS.PHASECHK.TRANS64.TRYWAIT P0, [R7+URZ], R4 ;  /* 0x00000004070075a7 */ /* 0x000e26000800017f */
[----:B------:R-:W-:-:S04]  /*102e0*/  ISETP.NE.AND P1, PT, R9, 0x12, PT ;  /* 0x000000120900780c */ /* 0x000fc80003f25270 */
[----:B------:R-:W-:Y:S02]  /*102f0*/  SEL R3, RZ, 0x1, P1 ;  /* 0x00000001ff037807 */ /* 0x000fe40000800000 */
[----:B------:R-:W-:Y:S02]  /*10300*/  SEL R9, R9, RZ, P1 ;  /* 0x000000ff09097207 */ /* 0x000fe40000800000 */
[----:B------:R-:W-:-:S03]  /*10310*/  LOP3.LUT R6, R0, R3, RZ, 0x3c, !PT ;  /* 0x0000000300067212 */ /* 0x000fc600078e3cff */
[----:B------:R-:W-:Y:S01]  /*10320*/  IMAD R8, R9, 0x8, R2 ;  /* 0x0000000809087824 */ /* 0x000fe200078e0202 */
[----:B------:R-:W-:Y:S01]  /*10330*/  SHF.L.U32 R5, R6, 0x1f, RZ ;  /* 0x0000001f06057819 */ /* 0x000fe200000006ff */
[----:B0-----:R-:W-:Y:S06]  /*10340*/  @!P0 BRA `(.L_x_320) ;  /* 0x0000000800e48947 */ /* 0x001fec0003800000 */
.L_x_345:
[----:B------:R-:W1:Y:S01]  /*10350*/  SYNCS.PHASECHK.TRANS64.TRYWAIT P0, [R8+URZ], R5 ;  /* 0x00000005080075a7 */ /* 0x000e62000800017f */
[----:B------:R-:W-:-:S05]  /*10360*/  VIADD R0, R9, 0x1 ;  /* 0x0000000109007836 */ /* 0x000fca0000000000 */
[----:B------:R-:W-:-:S04]  /*10370*/  ISETP.NE.AND P1, PT, R0, 0x12, PT ;  /* 0x000000120000780c */ /* 0x000fc80003f25270 */
[----:B------:R-:W-:Y:S02]  /*10380*/  SEL R3, RZ, 0x1, P1 ;  /* 0x00000001ff037807 */ /* 0x000fe40000800000 */
[----:B0-----:R-:W-:Y:S02]  /*10390*/  SEL R7, R0, RZ, P1 ;  /* 0x000000ff00077207 */ /* 0x001fe40000800000 */
[----:B------:R-:W-:-:S03]  /*103a0*/  LOP3.LUT R6, R6, R3, RZ, 0x3c, !PT ;  /* 0x0000000306067212 */ /* 0x000fc600078e3cff */
[----:B------:R-:W-:Y:S01]  /*103b0*/  IMAD R9, R7, 0x8, R2 ;  /* 0x0000000807097824 */ /* 0x000fe200078e0202 */
[----:B------:R-:W-:Y:S01]  /*103c0*/  SHF.L.U32 R4, R6, 0x1f, RZ ;  /* 0x0000001f06047819 */ /* 0x000fe200000006ff */
[----:B-1----:R-:W-:Y:S06]  /*103d0*/  @!P0 BRA `(.L_x_321) ;  /* 0x0000000800d48947 */ /* 0x002fec0003800000 */
.L_x_346:
[----:B------:R-:W1:Y:S01]  /*103e0*/  SYNCS.PHASECHK.TRANS64.TRYWAIT P0, [R9+URZ], R4 ;  /* 0x00000004090075a7 */ /* 0x000e62000800017f */
[----:B------:R-:W-:-:S05]  /*103f0*/  VIADD R0, R7, 0x1 ;  /* 0x0000000107007836 */ /* 0x000fca0000000000 */
[----:B------:R-:W-:-:S04]  /*10400*/  ISETP.NE.AND P1, PT, R0, 0x12, PT ;  /* 0x000000120000780c */ /* 0x000fc80003f25270 */
[----:B------:R-:W-:Y:S02]  /*10410*/  SEL R3, RZ, 0x1, P1 ;  /* 0x00000001ff037807 */ /* 0x000fe40000800000 */
[----:B------:R-:W-:Y:S02]  /*10420*/  SEL R7, R0, RZ, P1 ;  /* 0x000000ff00077207 */ /* 0x000fe40000800000 */
[----:B------:R-:W-:-:S03]  /*10430*/  LOP3.LUT R6, R6, R3, RZ, 0x3c, !PT ;  /* 0x0000000306067212 */ /* 0x000fc600078e3cff */
[----:B0-----:R-:W-:Y:S01]  /*10440*/  IMAD R8, R7, 0x8, R2 ;  /* 0x0000000807087824 */ /* 0x001fe200078e0202 */
[----:B------:R-:W-:Y:S01]  /*10450*/  SHF.L.U32 R5, R6, 0x1f, RZ ;  /* 0x0000001f06057819 */ /* 0x000fe200000006ff */
[----:B-1----:R-:W-:Y:S06]  /*10460*/  @!P0 BRA `(.L_x_322) ;  /* 0x0000000800c48947 */ /* 0x002fec0003800000 */
.L_x_347:
        /* <DEDUP_REMOVED lines=9> */
.L_x_348:
        /* <DEDUP_REMOVED lines=9> */
.L_x_349:
        /* <DEDUP_REMOVED lines=9> */
.L_x_350:
        /* <DEDUP_REMOVED lines=9> */
.L_x_351:
        /* <DEDUP_REMOVED lines=9> */
.L_x_352:
        /* <DEDUP_REMOVED lines=9> */
.L_x_353:
        /* <DEDUP_REMOVED lines=9> */
.L_x_354:
        /* <DEDUP_REMOVED lines=9> */
.L_x_355:
        /* <DEDUP_REMOVED lines=9> */
.L_x_356:
        /* <DEDUP_REMOVED lines=9> */
.L_x_357:
        /* <DEDUP_REMOVED lines=9> */
.L_x_358:
        /* <DEDUP_REMOVED lines=9> */
.L_x_359:
[----:B------:R-:W1:Y:S01]  /*10b30*/  SYNCS.PHASECHK.TRANS64.TRYWAIT P0, [R8+URZ], R5 ;  /* 0x00000005080075a7 */ /* 0x000e62000800017f */
[----:B------:R-:W-:-:S05]  /*10b40*/  VIADD R0, R7, 0x1 ;  /* 0x0000000107007836 */ /* 0x000fca0000000000 */
[----:B------:R-:W-:-:S04]  /*10b50*/  ISETP.NE.AND P1, PT, R0, 0x12, PT ;  /* 0x000000120000780c */ /* 0x000fc80003f25270 */
[----:B------:R-:W-:Y:S02]  /*10b60*/  SEL R3, RZ, 0x1, P1 ;  /* 0x00000001ff037807 */ /* 0x000fe40000800000 */
[----:B------:R-:W-:Y:S02]  /*10b70*/  SEL R7, R0, RZ, P1 ;  /* 0x000000ff00077207 */ /* 0x000fe40000800000 */
[----:B0-----:R-:W-:-:S03]  /*10b80*/  LOP3.LUT R9, R6, R3, RZ, 0x3c, !PT ;  /* 0x0000000306097212 */ /* 0x001fc600078e3cff */
[----:B------:R-:W-:Y:S01]  /*10b90*/  IMAD R11, R7, 0x8, R2 ;  /* 0x00000008070b7824 */ /* 0x000fe200078e0202 */
[----:B------:R-:W-:Y:S01]  /*10ba0*/  SHF.L.U32 R6, R9, 0x1f, RZ ;  /* 0x0000001f09067819 */ /* 0x000fe200000006ff */
[----:B-1----:R-:W-:Y:S06]  /*10bb0*/  @!P0 BRA `(.L_x_335) ;  /* 0x0000000400f48947 */ /* 0x002fec0003800000 */
.L_x_360:
[----:B------:R-:W1:Y:S01]  /*10bc0*/  SYNCS.PHASECHK.TRANS64.TRYWAIT P0, [R11+URZ], R6 ;  /* 0x000000060b0075a7 */ /* 0x000e62000800017f */
[----:B------:R-:W-:-:S05]  /*10bd0*/  VIADD R0, R7, 0x1 ;  /* 0x0000000107007836 */ /* 0x000fca0000000000 */
[----:B------:R-:W-:-:S04]  /*10be0*/  ISETP.NE.AND P1, PT, R0, 0x12, PT ;  /* 0x000000120000780c */ /* 0x000fc80003f25270 */
[----:B------:R-:W-:Y:S02]  /*10bf0*/  SEL R4, RZ, 0x1, P1 ;  /* 0x00000001ff047807 */ /* 0x000fe40000800000 */
[----:B------:R-:W-:Y:S02]  /*10c00*/  SEL R3, R0, RZ, P1 ;  /* 0x000000ff00037207 */ /* 0x000fe40000800000 */
[----:B------:R-:W-:Y:S01]  /*10c10*/  LOP3.LUT R0, R9, R4, RZ, 0x3c, !PT ;  /* 0x0000000409007212 */ /* 0x000fe200078e3cff */
[----:B-1----:R-:W-:Y:S06]  /*10c20*/  @!P0 BRA `(.L_x_336) ;  /* 0x0000000400ec8947 */ /* 0x002fec0003800000 */
.L_x_361:
[----:B------:R-:W-:Y:S01]  /*10c30*/  IMAD R3, R3, 0x8, R2 ;  /* 0x0000000803037824 */ /* 0x000fe200078e0202 */
[----:B------:R-:W-:-:S07]  /*10c40*/  SHF.L.U32 R0, R0, 0x1f, RZ ;  /* 0x0000001f00007819 */ /* 0x000fce00000006ff */
.L_x_337:
[----:B--2---:R2:W3:Y:S02]  /*10c50*/  SYNCS.PHASECHK.TRANS64.TRYWAIT P0, [R3+URZ], R0 ;  /* 0x00000000030075a7 */ /* 0x0044e4000800017f */
[----:B---3--:R-:W-:Y:S05]  /*10c60*/  @!P0 NANOSLEEP.SYNCS 0x989680 ;  /* 0x009896800000895d */ /* 0x008fea0003900000 */
[----:B------:R-:W3:Y:S02]  /*10c70*/  @!P0 SYNCS.PHASECHK.TRANS64 P0, [R3+URZ], R0 ;  /* 0x00000000030085a7 */ /* 0x000ee4000800007f */
[----:B---3--:R-:W-:Y:S05]  /*10c80*/  @!P0 BRA `(.L_x_337) ;  /* 0xfffffffc00f08947 */ /* 0x008fea000383ffff */
.L_x_318:
[----:B------:R-:W-:Y:S05]  /*10c90*/  BSYNC B0 ;  /* 0x0000000000007941 */ /* 0x000fea0003800000 */
.L_x_317:
[----:B------:R-:W-:Y:S05]  /*10ca0*/  EXIT ;  /* 0x000000000000794d */ /* 0x000fea0003800000 */
.L_x_22:
[----:B-1----:R-:W-:-:S04]  /*10cb0*/  IMAD.U32 R3, RZ, RZ, UR7 ;  /* 0x00000007ff037e24 */ /* 0x002fc8000f8e00ff */
[----:B------:R1:W3:Y:S03]  /*10cc0*/  SYNCS.PHASECHK.TRANS64.TRYWAIT P1, [R3+URZ], R0 ;  /* 0x00000000030075a7 */ /* 0x0002e6000802017f */
[----:B---3--:R-:W-:Y:S05]  /*10cd0*/  @!P1 NANOSLEEP.SYNCS 0x989680 ;  /* 0x009896800000995d */ /* 0x008fea0003900000 */
[----:B------:R-:W3:Y:S02]  /*10ce0*/  @!P1 SYNCS.PHASECHK.TRANS64 P1, [R3+URZ], R0 ;  /* 0x00000000030095a7 */ /* 0x000ee4000802007f */
[----:B---3--:R-:W-:Y:S05]  /*10cf0*/  @!P1 BRA `(.L_x_22) ;  /* 0xfffffffc00ec9947 */ /* 0x008fea000383ffff */
[----:B------:R-:W-:Y:S05]  /*10d00*/  BRA `(.L_x_21) ;  /* 0xffffff1000a87947 */ /* 0x000fea000383ffff */
.L_x_28:
[----:B-----5:R1:W-:Y:S02]  /*10d10*/  STL [R1+0x8c], R0 ;  /* 0x00008c0001007387 */ /* 0x0203e40000100800 */
[----:B-1----:R-:W-:-:S04]  /*10d20*/  IMAD.U32 R0, RZ, RZ, UR9 ;  /* 0x00000009ff007e24 */ /* 0x002fc8000f8e00ff */
[----:B------:R1:W4:Y:S03]  /*10d30*/  SYNCS.PHASECHK.TRANS64.TRYWAIT P1, [R0+URZ], R229 ;  /* 0x000000e5000075a7 */ /* 0x000326000802017f */
[----:B----4-:R-:W-:Y:S05]  /*10d40*/  @!P1 NANOSLEEP.SYNCS 0x989680 ;  /* 0x009896800000995d */ /* 0x010fea0003900000 */
[----:B------:R1:W4:Y:S02]  /*10d50*/  @!P1 SYNCS.PHASECHK.TRANS64 P1, [R0+URZ], R229 ;  /* 0x000000e5000095a7 */ /* 0x000324000802007f */
[----:B-1----:R1:W5:Y:S02]  /*10d60*/  LDL.LU R0, [R1+0x8c] ;  /* 0x00008c0001007983 */ /* 0x0023640000300800 */
[----:B-1--4-:R-:W-:Y:S05]  /*10d70*/  @!P1 BRA `(.L_x_28) ;  /* 0xfffffffc00e49947 */ /* 0x012fea000383ffff */
[----:B------:R-:W-:Y:S05]  /*10d80*/  BRA `(.L_x_27) ;  /* 0xffffff24000c7947 */ /* 0x000fea000383ffff */
.L_x_305:
[----:B------:R-:W-:Y:S01]  /*10d90*/  BSSY B1, `(.L_x_338) ;  /* 0x0000006000017945 */ /* 0x000fe20003800000 */
[----:B------:R-:W-:-:S07]  /*10da0*/  IMAD.MOV.U32 R2, RZ, RZ, -0x1 ;  /* 0xffffffffff027424 */ /* 0x000fce00078e00ff */
[----:B------:R-:W-:Y:S05]  /*10db0*/  WARPSYNC.COLLECTIVE R2, `(.L_x_339) ;  /* 0x00000000020c7348 */ /* 0x000fea0003c00000 */
[----:B------:R-:W-:Y:S02]  /*10dc0*/  ELECT P0, UR62, PT ;  /* 0x00000000003e782f */ /* 0x000fe40003800000 */
[----:B------:R-:W-:Y:S01]  /*10dd0*/  MOV R2, UR62 ;  /* 0x0000003e00027c02 */ /* 0x000fe20008000f00 */
[----:B------:R-:W-:Y:S10]  /*10de0*/  ENDCOLLECTIVE ;  /* 0x000000000000791b */ /* 0x000ff40003800000 */
.L_x_339:
[----:B------:R-:W-:Y:S05]  /*10df0*/  BSYNC B1 ;  /* 0x0000000000017941 */ /* 0x000fea0003800000 */
.L_x_338:
[----:B------:R-:W-:Y:S05]  /*10e00*/  BRA `(.L_x_340) ;  /* 0xffffffe800107947 */ /* 0x000fea000383ffff */
.L_x_308:
[----:B0-----:R0:W2:Y:S02]  /*10e10*/  SYNCS.PHASECHK.TRANS64.TRYWAIT P0, [R13+URZ+0x90], R4 ;  /* 0x000090040d0075a7 */ /* 0x0010a4000800017f */
[----:B--2---:R-:W-:Y:S05]  /*10e20*/  @!P0 NANOSLEEP.SYNCS 0x989680 ;  /* 0x009896800000895d */ /* 0x004fea0003900000 */
[----:B------:R-:W2:Y:S02]  /*10e30*/  @!P0 SYNCS.PHASECHK.TRANS64 P0, [R13+URZ+0x90], R4 ;  /* 0x000090040d0085a7 */ /* 0x000ea4000800007f */
[----:B--2---:R-:W-:Y:S05]  /*10e40*/  @!P0 BRA `(.L_x_308) ;  /* 0xfffffffc00f08947 */ /* 0x004fea000383ffff */
[----:B------:R-:W-:Y:S05]  /*10e50*/  BRA `(.L_x_341) ;  /* 0xffffffe800547947 */ /* 0x000fea000383ffff */
.L_x_316:
[----:B------:R-:W-:Y:S01]  /*10e60*/  BSSY B0, `(.L_x_342) ;  /* 0x0000006000007945 */ /* 0x000fe20003800000 */
[----:B------:R-:W-:-:S07]  /*10e70*/  IMAD.MOV.U32 R2, RZ, RZ, -0x1 ;  /* 0xffffffffff027424 */ /* 0x000fce00078e00ff */
[----:B------:R-:W-:Y:S05]  /*10e80*/  WARPSYNC.COLLECTIVE R2, `(.L_x_343) ;  /* 0x00000000020c7348 */ /* 0x000fea0003c00000 */
[----:B------:R-:W-:Y:S02]  /*10e90*/  ELECT P0, UR62, PT ;  /* 0x00000000003e782f */ /* 0x000fe40003800000 */
[----:B------:R-:W-:Y:S01]  /*10ea0*/  MOV R2, UR62 ;  /* 0x0000003e00027c02 */ /* 0x000fe20008000f00 */
[----:B------:R-:W-:Y:S10]  /*10eb0*/  ENDCOLLECTIVE ;  /* 0x000000000000791b */ /* 0x000ff40003800000 */
.L_x_343:
[----:B------:R-:W-:Y:S05]  /*10ec0*/  BSYNC B0 ;  /* 0x0000000000007941 */ /* 0x000fea0003800000 */
.L_x_342:
[----:B------:R-:W-:Y:S05]  /*10ed0*/  BRA `(.L_x_344) ;  /* 0xfffffff000c47947 */ /* 0x000fea000383ffff */
.L_x_320:
[----:B0-----:R0:W1:Y:S02]  /*10ee0*/  SYNCS.PHASECHK.TRANS64.TRYWAIT P0, [R7+URZ], R4 ;  /* 0x00000004070075a7 */ /* 0x001064000800017f */
[----:B-1----:R-:W-:Y:S05]  /*10ef0*/  @!P0 NANOSLEEP.SYNCS 0x989680 ;  /* 0x009896800000895d */ /* 0x002fea0003900000 */
[----:B------:R-:W1:Y:S02]  /*10f00*/  @!P0 SYNCS.PHASECHK.TRANS64 P0, [R7+URZ], R4 ;  /* 0x00000004070085a7 */ /* 0x000e64000800007f */
[----:B-1----:R-:W-:Y:S05]  /*10f10*/  @!P0 BRA `(.L_x_320) ;  /* 0xfffffffc00f08947 */ /* 0x002fea000383ffff */
[----:B------:R-:W-:Y:S05]  /*10f20*/  BRA `(.L_x_345) ;  /* 0xfffffff400087947 */ /* 0x000fea000383ffff */
.L_x_321:
[----:B0-----:R0:W1:Y:S02]  /*10f30*/  SYNCS.PHASECHK.TRANS64.TRYWAIT P0, [R8+URZ], R5 ;  /* 0x00000005080075a7 */ /* 0x001064000800017f */
[----:B-1----:R-:W-:Y:S05]  /*10f40*/  @!P0 NANOSLEEP.SYNCS 0x989680 ;  /* 0x009896800000895d */ /* 0x002fea0003900000 */
[----:B------:R-:W1:Y:S02]  /*10f50*/  @!P0 SYNCS.PHASECHK.TRANS64 P0, [R8+URZ], R5 ;  /* 0x00000005080085a7 */ /* 0x000e64000800007f */
[----:B-1----:R-:W-:Y:S05]  /*10f60*/  @!P0 BRA `(.L_x_321) ;  /* 0xfffffffc00f08947 */ /* 0x002fea000383ffff */
[----:B------:R-:W-:Y:S05]  /*10f70*/  BRA `(.L_x_346) ;  /* 0xfffffff400187947 */ /* 0x000fea000383ffff */
.L_x_322:
[----:B0-----:R0:W1:Y:S02]  /*10f80*/  SYNCS.PHASECHK.TRANS64.TRYWAIT P0, [R9+URZ], R4 ;  /* 0x00000004090075a7 */ /* 0x001064000800017f */
[----:B-1----:R-:W-:Y:S05]  /*10f90*/  @!P0 NANOSLEEP.SYNCS 0x989680 ;  /* 0x009896800000895d */ /* 0x002fea0003900000 */
[----:B------:R-:W1:Y:S02]  /*10fa0*/  @!P0 SYNCS.PHASECHK.TRANS64 P0, [R9+URZ], R4 ;  /* 0x00000004090085a7 */ /* 0x000e64000800007f */
[----:B-1----:R-:W-:Y:S05]  /*10fb0*/  @!P0 BRA `(.L_x_322) ;  /* 0xfffffffc00f08947 */ /* 0x002fea000383ffff */
[----:B------:R-:W-:Y:S05]  /*10fc0*/  BRA `(.L_x_347) ;  /* 0xfffffff400287947 */ /* 0x000fea000383ffff */
.L_x_323:
[----:B0-----:R0:W1:Y:S02]  /*10fd0*/  SYNCS.PHASECHK.TRANS64.TRYWAIT P0, [R8+URZ], R5 ;  /* 0x00000005080075a7 */ /* 0x001064000800017f */
[----:B-1----:R-:W-:Y:S05]  /*10fe0*/  @!P0 NANOSLEEP.SYNCS 0x989680 ;  /* 0x009896800000895d */ /* 0x002fea0003900000 */
[----:B------:R-:W1:Y:S02]  /*10ff0*/  @!P0 SYNCS.PHASECHK.TRANS64 P0, [R8+URZ], R5 ;  /* 0x00000005080085a7 */ /* 0x000e64000800007f */
[----:B-1----:R-:W-:Y:S05]  /*11000*/  @!P0 BRA `(.L_x_323) ;  /* 0xfffffffc00f08947 */ /* 0x002fea000383ffff */
[----:B------:R-:W-:Y:S05]  /*11010*/  BRA `(.L_x_348) ;  /* 0xfffffff400387947 */ /* 0x000fea000383ffff */
.L_x_324:
[----:B0-----:R0:W1:Y:S02]  /*11020*/  SYNCS.PHASECHK.TRANS64.TRYWAIT P0, [R9+URZ], R4 ;  /* 0x00000004090075a7 */ /* 0x001064000800017f */
[----:B-1----:R-:W-:Y:S05]  /*11030*/  @!P0 NANOSLEEP.SYNCS 0x989680 ;  /* 0x009896800000895d */ /* 0x002fea0003900000 */
[----:B------:R-:W1:Y:S02]  /*11040*/  @!P0 SYNCS.PHASECHK.TRANS64 P0, [R9+URZ], R4 ;  /* 0x00000004090085a7 */ /* 0x000e64000800007f */
[----:B-1----:R-:W-:Y:S05]  /*11050*/  @!P0 BRA `(.L_x_324) ;  /* 0xfffffffc00f08947 */ /* 0x002fea000383ffff */
[----:B------:R-:W-:Y:S05]  /*11060*/  BRA `(.L_x_349) ;  /* 0xfffffff400487947 */ /* 0x000fea000383ffff */
.L_x_325:
[----:B0-----:R0:W1:Y:S02]  /*11070*/  SYNCS.PHASECHK.TRANS64.TRYWAIT P0, [R8+URZ], R5 ;  /* 0x00000005080075a7 */ /* 0x001064000800017f */
[----:B-1----:R-:W-:Y:S05]  /*11080*/  @!P0 NANOSLEEP.SYNCS 0x989680 ;  /* 0x009896800000895d */ /* 0x002fea0003900000 */
[----:B------:R-:W1:Y:S02]  /*11090*/  @!P0 SYNCS.PHASECHK.TRANS64 P0, [R8+URZ], R5 ;  /* 0x00000005080085a7 */ /* 0x000e64000800007f */
[----:B-1----:R-:W-:Y:S05]  /*110a0*/  @!P0 BRA `(.L_x_325) ;  /* 0xfffffffc00f08947 */ /* 0x002fea000383ffff */
[----:B------:R-:W-:Y:S05]  /*110b0*/  BRA `(.L_x_350) ;  /* 0xfffffff400587947 */ /* 0x000fea000383ffff */
.L_x_326:
[----:B0-----:R0:W1:Y:S02]  /*110c0*/  SYNCS.PHASECHK.TRANS64.TRYWAIT P0, [R9+URZ], R4 ;  /* 0x00000004090075a7 */ /* 0x001064000800017f */
[----:B-1----:R-:W-:Y:S05]  /*110d0*/  @!P0 NANOSLEEP.SYNCS 0x989680 ;  /* 0x009896800000895d */ /* 0x002fea0003900000 */
[----:B------:R-:W1:Y:S02]  /*110e0*/  @!P0 SYNCS.PHASECHK.TRANS64 P0, [R9+URZ], R4 ;  /* 0x00000004090085a7 */ /* 0x000e64000800007f */
[----:B-1----:R-:W-:Y:S05]  /*110f0*/  @!P0 BRA `(.L_x_326) ;  /* 0xfffffffc00f08947 */ /* 0x002fea000383ffff */
[----:B------:R-:W-:Y:S05]  /*11100*/  BRA `(.L_x_351) ;  /* 0xfffffff400687947 */ /* 0x000fea000383ffff */
.L_x_327:
[----:B0-----:R0:W1:Y:S02]  /*11110*/  SYNCS.PHASECHK.TRANS64.TRYWAIT P0, [R8+URZ], R5 ;  /* 0x00000005080075a7 */ /* 0x001064000800017f */
[----:B-1----:R-:W-:Y:S05]  /*11120*/  @!P0 NANOSLEEP.SYNCS 0x989680 ;  /* 0x009896800000895d */ /* 0x002fea0003900000 */
[----:B------:R-:W1:Y:S02]  /*11130*/  @!P0 SYNCS.PHASECHK.TRANS64 P0, [R8+URZ], R5 ;  /* 0x00000005080085a7 */ /* 0x000e64000800007f */
[----:B-1----:R-:W-:Y:S05]  /*11140*/  @!P0 BRA `(.L_x_327) ;  /* 0xfffffffc00f08947 */ /* 0x002fea000383ffff */
[----:B------:R-:W-:Y:S05]  /*11150*/  BRA `(.L_x_352) ;  /* 0xfffffff400787947 */ /* 0x000fea000383ffff */
.L_x_328:
[----:B0-----:R0:W1:Y:S02]  /*11160*/  SYNCS.PHASECHK.TRANS64.TRYWAIT P0, [R9+URZ], R4 ;  /* 0x00000004090075a7 */ /* 0x001064000800017f */
[----:B-1----:R-:W-:Y:S05]  /*11170*/  @!P0 NANOSLEEP.SYNCS 0x989680 ;  /* 0x009896800000895d */ /* 0x002fea0003900000 */
[----:B------:R-:W1:Y:S02]  /*11180*/  @!P0 SYNCS.PHASECHK.TRANS64 P0, [R9+URZ], R4 ;  /* 0x00000004090085a7 */ /* 0x000e64000800007f */
[----:B-1----:R-:W-:Y:S05]  /*11190*/  @!P0 BRA `(.L_x_328) ;  /* 0xfffffffc00f08947 */ /* 0x002fea000383ffff */
[----:B------:R-:W-:Y:S05]  /*111a0*/  BRA `(.L_x_353) ;  /* 0xfffffff400887947 */ /* 0x000fea000383ffff */
.L_x_329:
[----:B0-----:R0:W1:Y:S02]  /*111b0*/  SYNCS.PHASECHK.TRANS64.TRYWAIT P0, [R8+URZ], R5 ;  /* 0x00000005080075a7 */ /* 0x001064000800017f */
[----:B-1----:R-:W-:Y:S05]  /*111c0*/  @!P0 NANOSLEEP.SYNCS 0x989680 ;  /* 0x009896800000895d */ /* 0x002fea0003900000 */
[----:B------:R-:W1:Y:S02]  /*111d0*/  @!P0 SYNCS.PHASECHK.TRANS64 P0, [R8+URZ], R5 ;  /* 0x00000005080085a7 */ /* 0x000e64000800007f */
[----:B-1----:R-:W-:Y:S05]  /*111e0*/  @!P0 BRA `(.L_x_329) ;  /* 0xfffffffc00f08947 */ /* 0x002fea000383ffff */
[----:B------:R-:W-:Y:S05]  /*111f0*/  BRA `(.L_x_354) ;  /* 0xfffffff400987947 */ /* 0x000fea000383ffff */
.L_x_330:
[----:B0-----:R0:W1:Y:S02]  /*11200*/  SYNCS.PHASECHK.TRANS64.TRYWAIT P0, [R9+URZ], R4 ;  /* 0x00000004090075a7 */ /* 0x001064000800017f */
[----:B-1----:R-:W-:Y:S05]  /*11210*/  @!P0 NANOSLEEP.SYNCS 0x989680 ;  /* 0x009896800000895d */ /* 0x002fea0003900000 */
[----:B------:R-:W1:Y:S02]  /*11220*/  @!P0 SYNCS.PHASECHK.TRANS64 P0, [R9+URZ], R4 ;  /* 0x00000004090085a7 */ /* 0x000e64000800007f */
[----:B-1----:R-:W-:Y:S05]  /*11230*/  @!P0 BRA `(.L_x_330) ;  /* 0xfffffffc00f08947 */ /* 0x002fea000383ffff */
[----:B------:R-:W-:Y:S05]  /*11240*/  BRA `(.L_x_355) ;  /* 0xfffffff400a87947 */ /* 0x000fea000383ffff */
.L_x_331:
[----:B0-----:R0:W1:Y:S02]  /*11250*/  SYNCS.PHASECHK.TRANS64.TRYWAIT P0, [R8+URZ], R5 ;  /* 0x00000005080075a7 */ /* 0x001064000800017f */
[----:B-1----:R-:W-:Y:S05]  /*11260*/  @!P0 NANOSLEEP.SYNCS 0x989680 ;  /* 0x009896800000895d */ /* 0x002fea0003900000 */
[----:B------:R-:W1:Y:S02]  /*11270*/  @!P0 SYNCS.PHASECHK.TRANS64 P0, [R8+URZ], R5 ;  /* 0x00000005080085a7 */ /* 0x000e64000800007f */
[----:B-1----:R-:W-:Y:S05]  /*11280*/  @!P0 BRA `(.L_x_331) ;  /* 0xfffffffc00f08947 */ /* 0x002fea000383ffff */
[----:B------:R-:W-:Y:S05]  /*11290*/  BRA `(.L_x_356) ;  /* 0xfffffff400b87947 */ /* 0x000fea000383ffff */
.L_x_332:
[----:B0-----:R0:W1:Y:S02]  /*112a0*/  SYNCS.PHASECHK.TRANS64.TRYWAIT P0, [R9+URZ], R4 ;  /* 0x00000004090075a7 */ /* 0x001064000800017f */
[----:B-1----:R-:W-:Y:S05]  /*112b0*/  @!P0 NANOSLEEP.SYNCS 0x989680 ;  /* 0x009896800000895d */ /* 0x002fea0003900000 */
[----:B------:R-:W1:Y:S02]  /*112c0*/  @!P0 SYNCS.PHASECHK.TRANS64 P0, [R9+URZ], R4 ;  /* 0x00000004090085a7 */ /* 0x000e64000800007f */
[----:B-1----:R-:W-:Y:S05]  /*112d0*/  @!P0 BRA `(.L_x_332) ;  /* 0xfffffffc00f08947 */ /* 0x002fea000383ffff */
[----:B------:R-:W-:Y:S05]  /*112e0*/  BRA `(.L_x_357) ;  /* 0xfffffff400c87947 */ /* 0x000fea000383ffff */
.L_x_333:
[----:B0-----:R0:W1:Y:S02]  /*112f0*/  SYNCS.PHASECHK.TRANS64.TRYWAIT P0, [R8+URZ], R5 ;  /* 0x00000005080075a7 */ /* 0x001064000800017f */
[----:B-1----:R-:W-:Y:S05]  /*11300*/  @!P0 NANOSLEEP.SYNCS 0x989680 ;  /* 0x009896800000895d */ /* 0x002fea0003900000 */
[----:B------:R-:W1:Y:S02]  /*11310*/  @!P0 SYNCS.PHASECHK.TRANS64 P0, [R8+URZ], R5 ;  /* 0x00000005080085a7 */ /* 0x000e64000800007f */
[----:B-1----:R-:W-:Y:S05]  /*11320*/  @!P0 BRA `(.L_x_333) ;  /* 0xfffffffc00f08947 */ /* 0x002fea000383ffff */
[----:B------:R-:W-:Y:S05]  /*11330*/  BRA `(.L_x_358) ;  /* 0xfffffff400d87947 */ /* 0x000fea000383ffff */
.L_x_334:
[----:B0-----:R0:W1:Y:S02]  /*11340*/  SYNCS.PHASECHK.TRANS64.TRYWAIT P0, [R9+URZ], R4 ;  /* 0x00000004090075a7 */ /* 0x001064000800017f */
[----:B-1----:R-:W-:Y:S05]  /*11350*/  @!P0 NANOSLEEP.SYNCS 0x989680 ;  /* 0x009896800000895d */ /* 0x002fea0003900000 */
[----:B------:R-:W1:Y:S02]  /*11360*/  @!P0 SYNCS.PHASECHK.TRANS64 P0, [R9+URZ], R4 ;  /* 0x00000004090085a7 */ /* 0x000e64000800007f */
[----:B-1----:R-:W-:Y:S05]  /*11370*/  @!P0 BRA `(.L_x_334) ;  /* 0xfffffffc00f08947 */ /* 0x002fea000383ffff */
[----:B------:R-:W-:Y:S05]  /*11380*/  BRA `(.L_x_359) ;  /* 0xfffffff400e87947 */ /* 0x000fea000383ffff */
.L_x_335:
[----:B0-----:R0:W1:Y:S02]  /*11390*/  SYNCS.PHASECHK.TRANS64.TRYWAIT P0, [R8+URZ], R5 ;  /* 0x00000005080075a7 */ /* 0x001064000800017f */
[----:B-1----:R-:W-:Y:S05]  /*113a0*/  @!P0 NANOSLEEP.SYNCS 0x989680 ;  /* 0x009896800000895d */ /* 0x002fea0003900000 */
[----:B------:R-:W1:Y:S02]  /*113b0*/  @!P0 SYNCS.PHASECHK.TRANS64 P0, [R8+URZ], R5 ;  /* 0x00000005080085a7 */ /* 0x000e64000800007f */
[----:B-1----:R-:W-:Y:S05]  /*113c0*/  @!P0 BRA `(.L_x_335) ;  /* 0xfffffffc00f08947 */ /* 0x002fea000383ffff */
[----:B------:R-:W-:Y:S05]  /*113d0*/  BRA `(.L_x_360) ;  /* 0xfffffff400f87947 */ /* 0x000fea000383ffff */
.L_x_336:
[----:B-1----:R1:W2:Y:S02]  /*113e0*/  SYNCS.PHASECHK.TRANS64.TRYWAIT P0, [R11+URZ], R6 ;  /* 0x000000060b0075a7 */ /* 0x0022a4000800017f */
[----:B--2---:R-:W-:Y:S05]  /*113f0*/  @!P0 NANOSLEEP.SYNCS 0x989680 ;  /* 0x009896800000895d */ /* 0x004fea0003900000 */
[----:B------:R-:W2:Y:S02]  /*11400*/  @!P0 SYNCS.PHASECHK.TRANS64 P0, [R11+URZ], R6 ;  /* 0x000000060b0085a7 */ /* 0x000ea4000800007f */
[----:B--2---:R-:W-:Y:S05]  /*11410*/  @!P0 BRA `(.L_x_336) ;  /* 0xfffffffc00f08947 */ /* 0x004fea000383ffff */
[----:B------:R-:W-:Y:S05]  /*11420*/  BRA `(.L_x_361) ;  /* 0xfffffff800007947 */ /* 0x000fea000383ffff */
.L_x_362:
[----:B------:R-:W-:-:S00]  /*11430*/  BRA `(.L_x_362) ;  /* 0xfffffffc00fc7947 */ /* 0x000fc0000383ffff */
[----:B------:R-:W-:-:S00]  /*11440*/  NOP ;  /* 0x0000000000007918 */ /* 0x000fc00000000000 */
        /* <DEDUP_REMOVED lines=11> */
.L_x_363:


//--------------------- .nv.shared._ZN7cutlass13device_kernelINS_4gemm6kernel13GemmUniversalIN4cute5tupleIJiiiiEEENS1_10collective13CollectiveMmaINS1_37MainloopSm90TmaGmmaWarpSpecializedFP8ILi18ENS5_IJNS4_1CILi1EEENSA_ILi2EEESB_EEENS1_35KernelTmaWarpSpecializedCooperativeEEENS5_IJNSA_ILi256EEENSA_ILi128EEENSA_ILi32EEEEEENS_12float_e4m3_tENS5_IJlSB_lEEESK_SL_NS4_8TiledMMAINS4_8MMA_AtomIJNS4_4SM904GMMA31MMA_64x128x32_F32E4M3E4M3_SS_TNILNSP_7ScaleInE1ELSR_1EEEEEENS4_6LayoutINS5_IJSC_SB_SB_EEENS5_IJSB_NSA_ILi0EEESW_EEEEENS5_IJNS4_10UnderscoreESZ_SZ_EEEEENS4_23SM90_TMA_LOAD_MULTICASTENS4_14ComposedLayoutINS4_7SwizzleILi1ELi4ELi3EEENS4_18smem_ptr_flag_bitsILi8EEENSU_INS5_IJNSA_ILi8EEESI_EEENS5_IJSI_SB_EEEEEEEvNS4_8identityENS4_13SM90_TMA_LOADES1C_vS1D_EENS_8epilogue10collective6detail29Sm90TmaWarpSpecializedAdapterINS1H_15DefaultEpilogueISK_SL_SL_NS1G_6thread17LinearCombinationISK_Li1EffLNS1L_9ScaleType4KindE0ELNS_15FloatRoundStyleE2ESK_EENS1_15EpilogueDefaultEEEEEvvEEEEvNT_6ParamsE --------------------------
	.section	.nv.shared._ZN7cutlass13device_kernelINS_4gemm6kernel13GemmUniversalIN4cute5tupleIJiiiiEEENS1_10collective13CollectiveMmaINS1_37MainloopSm90TmaGmmaWarpSpecializedFP8ILi18ENS5_IJNS4_1CILi1EEENSA_ILi2EEESB_EEENS1_35KernelTmaWarpSpecializedCooperativeEEENS5_IJNSA_ILi256EEENSA_ILi128EEENSA_ILi32EEEEEENS_12float_e4m3_tENS5_IJlSB_lEEESK_SL_NS4_8TiledMMAINS4_8MMA_AtomIJNS4_4SM904GMMA31MMA_64x128x32_F32E4M3E4M3_SS_TNILNSP_7ScaleInE1ELSR_1EEEEEENS4_6LayoutINS5_IJSC_SB_SB_EEENS5_IJSB_NSA_ILi0EEESW_EEEEENS5_IJNS4_10UnderscoreESZ_SZ_EEEEENS4_23SM90_TMA_LOAD_MULTICASTENS4_14ComposedLayoutINS4_7SwizzleILi1ELi4ELi3EEENS4_18smem_ptr_flag_bitsILi8EEENSU_INS5_IJNSA_ILi8EEESI_EEENS5_IJSI_SB_EEEEEEEvNS4_8identityENS4_13SM90_TMA_LOADES1C_vS1D_EENS_8epilogue10collective6detail29Sm90TmaWarpSpecializedAdapterINS1H_15DefaultEpilogueISK_SL_SL_NS1G_6thread17LinearCombinationISK_Li1EffLNS1L_9ScaleType4KindE0ELNS_15FloatRoundStyleE2ESK_EENS1_15EpilogueDefaultEEEEEvvEEEEvNT_6ParamsE,"aw",@nobits
	.sectionflags	@""
	.align	16
	.zero		1024


//--------------------- .nv.shared.reserved.0     --------------------------
	.section	.nv.shared.reserved.0,"aw",@nobits
	.weak		__nv_reservedSMEM_offset_0_alias
	.size		__nv_reservedSMEM_offset_0_alias, 0, 0
	.other		__nv_reservedSMEM_offset_0_alias,@"STO_CUDA_RESERVED_SHARED STV_DEFAULT"
__nv_reservedSMEM_offset_0_alias:
	.zero		0


//--------------------- .nv.global                --------------------------
	.section	.nv.global,"aw",@nobits
.nv.global:
	.type		_ZN40_INTERNAL_2edeff91_4_k_cu_b60bee3c_279904cute1_E,@object
	.size		_ZN40_INTERNAL_2edeff91_4_k_cu_b60bee3c_279904cute1_E,(_ZN40_INTERNAL_2edeff91_4_k_cu_b60bee3c_279904cuda3std3__45__cpo6cbeginE - _ZN40_INTERNAL_2edeff91_4_k_cu_b60bee3c_279904cute1_E)
_ZN40_INTERNAL_2edeff91_4_k_cu_b60bee3c_279904cute1_E:
	.zero		1
	.type		_ZN40_INTERNAL_2edeff91_4_k_cu_b60bee3c_279904cuda3std3__45__cpo6cbeginE,@object
	.size		_ZN40_INTERNAL_2edeff91_4_k_cu_b60bee3c_279904cuda3std3__45__cpo6cbeginE,(_ZN40_INTERNAL_2edeff91_4_k_cu_b60bee3c_279904cuda3std3__48in_placeE - _ZN40_INTERNAL_2edeff91_4_k_cu_b60bee3c_279904cuda3std3__45__cpo6cbeginE)
_ZN40_INTERNAL_2edeff91_4_k_cu_b60bee3c_279904cuda3std3__45__cpo6cbeginE:
	.zero		1
	.type		_ZN40_INTERNAL_2edeff91_4_k_cu_b60bee3c_279904cuda3std3__48in_placeE,@object
	.size		_ZN40_INTERNAL_2edeff91_4_k_cu_b60bee3c_279904cuda3std3__48in_placeE,(_ZN40_INTERNAL_2edeff91_4_k_cu_b60bee3c_279904cuda3std6ranges3__45__cpo9iter_moveE - _ZN40_INTERNAL_2edeff91_4_k_cu_b60bee3c_279904cuda3std3__48in_placeE)
_ZN40_INTERNAL_2edeff91_4_k_cu_b60bee3c_279904cuda3std3__48in_placeE:
	.zero		1
	.type		_ZN40_INTERNAL_2edeff91_4_k_cu_b60bee3c_279904cuda3std6ranges3__45__cpo9iter_moveE,@object
	.size		_ZN40_INTERNAL_2edeff91_4_k_cu_b60bee3c_279904cuda3std6ranges3__45__cpo9iter_moveE,(_ZN40_INTERNAL_2edeff91_4_k_cu_b60bee3c_279904cuda3std3__45__cpo5beginE - _ZN40_INTERNAL_2edeff91_4_k_cu_b60bee3c_279904cuda3std6ranges3__45__cpo9iter_moveE)
_ZN40_INTERNAL_2edeff91_4_k_cu_b60bee3c_279904cuda3std6ranges3__45__cpo9iter_moveE:
	.zero		1
	.type		_ZN40_INTERNAL_2edeff91_4_k_cu_b60bee3c_279904cuda3std3__45__cpo5beginE,@object
	.size		_ZN40_INTERNAL_2edeff91_4_k_cu_b60bee3c_279904cuda3std3__45__cpo5beginE,(_ZN40_INTERNAL_2edeff91_4_k_cu_b60bee3c_279904cuda3std3__442_GLOBAL__N__2edeff91_4_k_cu_b60bee3c_279906ignoreE - _ZN40_INTERNAL_2edeff91_4_k_cu_b60bee3c_279904cuda3std3__45__cpo5beginE)
_ZN40_INTERNAL_2edeff91_4_k_cu_b60bee3c_279904cuda3std3__45__cpo5beginE:
	.zero		1
	.type		_ZN40_INTERNAL_2edeff91_4_k_cu_b60bee3c_279904cuda3std3__442_GLOBAL__N__2edeff91_4_k_cu_b60bee3c_279906ignoreE,@object
	.size		_ZN40_INTERNAL_2edeff91_4_k_cu_b60bee3c_279904cuda3std3__442_GLOBAL__N__2edeff91_4_k_cu_b60bee3c_279906ignoreE,(_ZN40_INTERNAL_2edeff91_4_k_cu_b60bee3c_279904cute7productE - _ZN40_INTERNAL_2edeff91_4_k_cu_b60bee3c_279904cuda3std3__442_GLOBAL__N__2edeff91_4_k_cu_b60bee3c_279906ignoreE)
_ZN40_INTERNAL_2edeff91_4_k_cu_b60bee3c_279904cuda3std3__442_GLOBAL__N__2edeff91_4_k_cu_b60bee3c_279906ignoreE:
	.zero		1
	.type		_ZN40_INTERNAL_2edeff91_4_k_cu_b60bee3c_279904cute7productE,@object
	.size		_ZN40_INTERNAL_2edeff91_4_k_cu_b60bee3c_279904cute7productE,(_ZN40_INTERNAL_2edeff91_4_k_cu_b60bee3c_279904cuda3std3__45__cpo3endE - _ZN40_INTERNAL_2edeff91_4_k_cu_b60bee3c_279904cute7productE)
_ZN40_INTERNAL_2edeff91_4_k_cu_b60bee3c_279904cute7productE:
	.zero		1
	.type		_ZN40_INTERNAL_2edeff91_4_k_cu_b60bee3c_279904cuda3std3__45__cpo3endE,@object
	.size		_ZN40_INTERNAL_2edeff91_4_k_cu_b60bee3c_279904cuda3std3__45__cpo3endE,(_ZN40_INTERNAL_2edeff91_4_k_cu_b60bee3c_279904cuda3std3__419piecewise_constructE - _ZN40_INTERNAL_2edeff91_4_k_cu_b60bee3c_279904cuda3std3__45__cpo3endE)
_ZN40_INTERNAL_2edeff91_4_k_cu_b60bee3c_279904cuda3std3__45__cpo3endE:
	.zero		1
	.type		_ZN40_INTERNAL_2edeff91_4_k_cu_b60bee3c_279904cuda3std3__419piecewise_constructE,@object
	.size		_ZN40_INTERNAL_2edeff91_4_k_cu_b60bee3c_279904cuda3std3__419piecewise_constructE,(_ZN40_INTERNAL_2edeff91_4_k_cu_b60bee3c_279904cuda3std3__45__cpo4cendE - _ZN40_INTERNAL_2edeff91_4_k_cu_b60bee3c_279904cuda3std3__419piecewise_constructE)
_ZN40_INTERNAL_2edeff91_4_k_cu_b60bee3c_279904cuda3std3__419piecewise_constructE:
	.zero		1
	.type		_ZN40_INTERNAL_2edeff91_4_k_cu_b60bee3c_279904cuda3std3__45__cpo4cendE,@object
	.size		_ZN40_INTERNAL_2edeff91_4_k_cu_b60bee3c_279904cuda3std3__45__cpo4cendE,(_ZN40_INTERNAL_2edeff91_4_k_cu_b60bee3c_279904cuda3std6ranges3__45__cpo4swapE - _ZN40_INTERNAL_2edeff91_4_k_cu_b60bee3c_279904cuda3std3__45__cpo4cendE)
_ZN40_INTERNAL_2edeff91_4_k_cu_b60bee3c_279904cuda3std3__45__cpo4cendE:
	.zero		1
	.type		_ZN40_INTERNAL_2edeff91_4_k_cu_b60bee3c_279904cuda3std6ranges3__45__cpo4swapE,@object
	.size		_ZN40_INTERNAL_2edeff91_4_k_cu_b60bee3c_279904cuda3std6ranges3__45__cpo4swapE,(.L_7 - _ZN40_INTERNAL_2edeff91_4_k_cu_b60bee3c_279904cuda3std6ranges3__45__cpo4swapE)
_ZN40_INTERNAL_2edeff91_4_k_cu_b60bee3c_279904cuda3std6ranges3__45__cpo4swapE:
	.zero		1
.L_7:


//--------------------- .nv.constant0._ZN7cutlass13device_kernelINS_4gemm6kernel13GemmUniversalIN4cute5tupleIJiiiiEEENS1_10collective13CollectiveMmaINS1_37MainloopSm90TmaGmmaWarpSpecializedFP8ILi18ENS5_IJNS4_1CILi1EEENSA_ILi2EEESB_EEENS1_35KernelTmaWarpSpecializedCooperativeEEENS5_IJNSA_ILi256EEENSA_ILi128EEENSA_ILi32EEEEEENS_12float_e4m3_tENS5_IJlSB_lEEESK_SL_NS4_8TiledMMAINS4_8MMA_AtomIJNS4_4SM904GMMA31MMA_64x128x32_F32E4M3E4M3_SS_TNILNSP_7ScaleInE1ELSR_1EEEEEENS4_6LayoutINS5_IJSC_SB_SB_EEENS5_IJSB_NSA_ILi0EEESW_EEEEENS5_IJNS4_10UnderscoreESZ_SZ_EEEEENS4_23SM90_TMA_LOAD_MULTICASTENS4_14ComposedLayoutINS4_7SwizzleILi1ELi4ELi3EEENS4_18smem_ptr_flag_bitsILi8EEENSU_INS5_IJNSA_ILi8EEESI_EEENS5_IJSI_SB_EEEEEEEvNS4_8identityENS4_13SM90_TMA_LOADES1C_vS1D_EENS_8epilogue10collective6detail29Sm90TmaWarpSpecializedAdapterINS1H_15DefaultEpilogueISK_SL_SL_NS1G_6thread17LinearCombinationISK_Li1EffLNS1L_9ScaleType4KindE0ELNS_15FloatRoundStyleE2ESK_EENS1_15EpilogueDefaultEEEEEvvEEEEvNT_6ParamsE --------------------------
	.section	.nv.constant0._ZN7cutlass13device_kernelINS_4gemm6kernel13GemmUniversalIN4cute5tupleIJiiiiEEENS1_10collective13CollectiveMmaINS1_37MainloopSm90TmaGmmaWarpSpecializedFP8ILi18ENS5_IJNS4_1CILi1EEENSA_ILi2EEESB_EEENS1_35KernelTmaWarpSpecializedCooperativeEEENS5_IJNSA_ILi256EEENSA_ILi128EEENSA_ILi32EEEEEENS_12float_e4m3_tENS5_IJlSB_lEEESK_SL_NS4_8TiledMMAINS4_8MMA_AtomIJNS4_4SM904GMMA31MMA_64x128x32_F32E4M3E4M3_SS_TNILNSP_7ScaleInE1ELSR_1EEEEEENS4_6LayoutINS5_IJSC_SB_SB_EEENS5_IJSB_NSA_ILi0EEESW_EEEEENS5_IJNS4_10UnderscoreESZ_SZ_EEEEENS4_23SM90_TMA_LOAD_MULTICASTENS4_14ComposedLayoutINS4_7SwizzleILi1ELi4ELi3EEENS4_18smem_ptr_flag_bitsILi8EEENSU_INS5_IJNSA_ILi8EEESI_EEENS5_IJSI_SB_EEEEEEEvNS4_8identityENS4_13SM90_TMA_LOADES1C_vS1D_EENS_8epilogue10collective6detail29Sm90TmaWarpSpecializedAdapterINS1H_15DefaultEpilogueISK_SL_SL_NS1G_6thread17LinearCombinationISK_Li1EffLNS1L_9ScaleType4KindE0ELNS_15FloatRoundStyleE2ESK_EENS1_15EpilogueDefaultEEEEEvvEEEEvNT_6ParamsE,"a",@progbits
	.sectionflags	@""
	.align	4
.nv.constant0._ZN7cutlass13device_kernelINS_4gemm6kernel13GemmUniversalIN4cute5tupleIJiiiiEEENS1_10collective13CollectiveMmaINS1_37MainloopSm90TmaGmmaWarpSpecializedFP8ILi18ENS5_IJNS4_1CILi1EEENSA_ILi2EEESB_EEENS1_35KernelTmaWarpSpecializedCooperativeEEENS5_IJNSA_ILi256EEENSA_ILi128EEENSA_ILi32EEEEEENS_12float_e4m3_tENS5_IJlSB_lEEESK_SL_NS4_8TiledMMAINS4_8MMA_AtomIJNS4_4SM904GMMA31MMA_64x128x32_F32E4M3E4M3_SS_TNILNSP_7ScaleInE1ELSR_1EEEEEENS4_6LayoutINS5_IJSC_SB_SB_EEENS5_IJSB_NSA_ILi0EEESW_EEEEENS5_IJNS4_10UnderscoreESZ_SZ_EEEEENS4_23SM90_TMA_LOAD_MULTICASTENS4_14ComposedLayoutINS4_7SwizzleILi1ELi4ELi3EEENS4_18smem_ptr_flag_bitsILi8EEENSU_INS5_IJNSA_ILi8EEESI_EEENS5_IJSI_SB_EEEEEEEvNS4_8identityENS4_13SM90_TMA_LOADES1C_vS1D_EENS_8epilogue10collective6detail29Sm90TmaWarpSpecializedAdapterINS1H_15DefaultEpilogueISK_SL_SL_NS1G_6thread17LinearCombinationISK_Li1EffLNS1L_9ScaleType4KindE0ELNS_15FloatRoundStyleE2ESK_EENS1_15EpilogueDefaultEEEEEvvEEEEvNT_6ParamsE:
	.zero		1664


//--------------------- SYMBOLS --------------------------

	.type		.nv.reservedSmem.offset0,@object
	.size		.nv.reservedSmem.offset0,0x4
